// auto-generated by cutlass_sweep.gemm — config: {"arch": "sm_90", "cluster_m": 2, "cluster_n": 2, "dtype": "int8", "stages": 3, "tile_k": 32, "tile_m": 64, "tile_n": 128}
#include "cutlass/cutlass.h"
#include "cutlass/gemm/collective/collective_builder.hpp"
#include "cutlass/gemm/device/gemm_universal_adapter.h"
#include "cutlass/gemm/kernel/gemm_universal.hpp"
#include "cutlass/epilogue/collective/collective_builder.hpp"

using ElemA = int8_t;
using ElemB = int8_t;
using ElemCD = int8_t;
using Acc  = int32_t;
using TileShape    = cute::Shape<cute::_64, cute::_128, cute::_32>;
using ClusterShape = cute::Shape<cute::_2, cute::_2, cute::_1>;

using CollectiveEpilogue = typename cutlass::epilogue::collective::CollectiveBuilder<
    cutlass::arch::Sm90, cutlass::arch::OpClassTensorOp,
    TileShape, ClusterShape,
    cutlass::epilogue::collective::EpilogueTileAuto,
    Acc, Acc,
    ElemCD, cutlass::layout::RowMajor, 128 / cutlass::sizeof_bits<ElemCD>::value,
    ElemCD, cutlass::layout::RowMajor, 128 / cutlass::sizeof_bits<ElemCD>::value,
    cutlass::epilogue::collective::EpilogueScheduleAuto
  >::CollectiveOp;

using CollectiveMainloop = typename cutlass::gemm::collective::CollectiveBuilder<
    cutlass::arch::Sm90, cutlass::arch::OpClassTensorOp,
    ElemA, cutlass::layout::RowMajor, 128 / cutlass::sizeof_bits<ElemA>::value,
    ElemB, cutlass::layout::ColumnMajor, 128 / cutlass::sizeof_bits<ElemB>::value,
    Acc,
    TileShape, ClusterShape,
    cutlass::gemm::collective::StageCount<3>,
    cutlass::gemm::collective::KernelScheduleAuto
  >::CollectiveOp;

using GemmKernel = cutlass::gemm::kernel::GemmUniversal<
    cute::Shape<int,int,int,int>,
    CollectiveMainloop,
    CollectiveEpilogue
>;
using Gemm = cutlass::gemm::device::GemmUniversalAdapter<GemmKernel>;

// Force the device kernel symbol into the cubin without needing a host main.
auto* _anchor = &cutlass::device_kernel<GemmKernel>;


// ===== COMPILED SASS (sm_90a) =====

	.target	sm_90a

	.elftype	@"ET_EXEC"


//--------------------- .note.nv.tkinfo           --------------------------
	.section	.note.nv.tkinfo,"",@"SHT_NOTE"
	.sectionflags	@"SHF_NOTE_NV_TKINFO"
	.tkinfo
        /*0018*/ 	.word	0x00000002
        /*0030*/ 	.string	""
        /*0030*/ 	.string	"ptxas"
        /*0030*/ 	.string	"Cuda compilation tools, release 13.0, V13.0.88"
        /*0030*/ 	.string	"Build cuda_13.0.r13.0/compiler.36424714_0"
        /*0030*/ 	.string	"-arch sm_90a -m 64 "



//--------------------- .note.nv.cuinfo           --------------------------
	.section	.note.nv.cuinfo,"",@"SHT_NOTE"
	.sectionflags	@"SHF_NOTE_NV_CUINFO"
        /*0018*/ 	.short	0x0002
        /*001a*/ 	.short	0x005a
        /*001c*/ 	.short	0x0082
	.zero		2


//--------------------- .nv.info                  --------------------------
	.section	.nv.info,"",@"SHT_CUDA_INFO"
	.align	4


	//----- nvinfo : EIATTR_REGCOUNT
	.align		4
        /*0000*/ 	.byte	0x04, 0x2f
        /*0002*/ 	.short	(.L_15 - .L_14)
	.align		4
.L_14:
        /*0004*/ 	.word	index@(_ZN7cutlass13device_kernelINS_4gemm6kernel13GemmUniversalIN4cute5tupleIJiiiiEEENS1_10collective13CollectiveMmaINS1_34MainloopSm90TmaGmmaWarpSpecializedILi3ENS5_IJNS4_1CILi2EEESB_NSA_ILi1EEEEEENS1_32KernelTmaWarpSpecializedPingpongEEENS5_IJNSA_ILi64EEENSA_ILi128EEENSA_ILi32EEEEEEaNS5_IJlSC_lEEEaSK_NS4_8TiledMMAINS4_8MMA_AtomIJNS4_4SM904GMMA27MMA_64x128x32_S32S8S8_SS_TNEEEENS4_6LayoutINS5_IJSC_SC_SC_EEENS5_IJNSA_ILi0EEEST_ST_EEEEENS5_IJNS4_10UnderscoreESW_SW_EEEEENS4_23SM90_TMA_LOAD_MULTICASTENS4_14ComposedLayoutINS4_7SwizzleILi1ELi4ELi3EEENS4_18smem_ptr_flag_bitsILi8EEENSR_INS5_IJNSA_ILi8EEESI_EEENS5_IJSI_SC_EEEEEEEvNS4_8identityESZ_S19_vS1A_EENS_8epilogue10collective6detail29Sm90TmaWarpSpecializedAdapterINS1D_15DefaultEpilogueIaSK_SK_NS1C_6thread17LinearCombinationIaLi1EiiLNS1H_9ScaleType4KindE0ELNS_15FloatRoundStyleE2EaEENS1_15EpilogueDefaultEEEEEvvEEEEvNT_6ParamsE)
        /*0008*/ 	.word	0x000000a8


	//----- nvinfo : EIATTR_FRAME_SIZE
	.align		4
.L_15:
        /*000c*/ 	.byte	0x04, 0x11
        /*000e*/ 	.short	(.L_17 - .L_16)
	.align		4
.L_16:
        /*0010*/ 	.word	index@(_ZN7cutlass13device_kernelINS_4gemm6kernel13GemmUniversalIN4cute5tupleIJiiiiEEENS1_10collective13CollectiveMmaINS1_34MainloopSm90TmaGmmaWarpSpecializedILi3ENS5_IJNS4_1CILi2EEESB_NSA_ILi1EEEEEENS1_32KernelTmaWarpSpecializedPingpongEEENS5_IJNSA_ILi64EEENSA_ILi128EEENSA_ILi32EEEEEEaNS5_IJlSC_lEEEaSK_NS4_8TiledMMAINS4_8MMA_AtomIJNS4_4SM904GMMA27MMA_64x128x32_S32S8S8_SS_TNEEEENS4_6LayoutINS5_IJSC_SC_SC_EEENS5_IJNSA_ILi0EEEST_ST_EEEEENS5_IJNS4_10UnderscoreESW_SW_EEEEENS4_23SM90_TMA_LOAD_MULTICASTENS4_14ComposedLayoutINS4_7SwizzleILi1ELi4ELi3EEENS4_18smem_ptr_flag_bitsILi8EEENSR_INS5_IJNSA_ILi8EEESI_EEENS5_IJSI_SC_EEEEEEEvNS4_8identityESZ_S19_vS1A_EENS_8epilogue10collective6detail29Sm90TmaWarpSpecializedAdapterINS1D_15DefaultEpilogueIaSK_SK_NS1C_6thread17LinearCombinationIaLi1EiiLNS1H_9ScaleType4KindE0ELNS_15FloatRoundStyleE2EaEENS1_15EpilogueDefaultEEEEEvvEEEEvNT_6ParamsE)
        /*0014*/ 	.word	0x00000008


	//----- nvinfo : EIATTR_MIN_STACK_SIZE
	.align		4
.L_17:
        /*0018*/ 	.byte	0x04, 0x12
        /*001a*/ 	.short	(.L_19 - .L_18)
	.align		4
.L_18:
        /*001c*/ 	.word	index@(_ZN7cutlass13device_kernelINS_4gemm6kernel13GemmUniversalIN4cute5tupleIJiiiiEEENS1_10collective13CollectiveMmaINS1_34MainloopSm90TmaGmmaWarpSpecializedILi3ENS5_IJNS4_1CILi2EEESB_NSA_ILi1EEEEEENS1_32KernelTmaWarpSpecializedPingpongEEENS5_IJNSA_ILi64EEENSA_ILi128EEENSA_ILi32EEEEEEaNS5_IJlSC_lEEEaSK_NS4_8TiledMMAINS4_8MMA_AtomIJNS4_4SM904GMMA27MMA_64x128x32_S32S8S8_SS_TNEEEENS4_6LayoutINS5_IJSC_SC_SC_EEENS5_IJNSA_ILi0EEEST_ST_EEEEENS5_IJNS4_10UnderscoreESW_SW_EEEEENS4_23SM90_TMA_LOAD_MULTICASTENS4_14ComposedLayoutINS4_7SwizzleILi1ELi4ELi3EEENS4_18smem_ptr_flag_bitsILi8EEENSR_INS5_IJNSA_ILi8EEESI_EEENS5_IJSI_SC_EEEEEEEvNS4_8identityESZ_S19_vS1A_EENS_8epilogue10collective6detail29Sm90TmaWarpSpecializedAdapterINS1D_15DefaultEpilogueIaSK_SK_NS1C_6thread17LinearCombinationIaLi1EiiLNS1H_9ScaleType4KindE0ELNS_15FloatRoundStyleE2EaEENS1_15EpilogueDefaultEEEEEvvEEEEvNT_6ParamsE)
        /*0020*/ 	.word	0x00000008
.L_19:


//--------------------- .nv.compat                --------------------------
	.section	.nv.compat,"",@"SHT_CUDA_COMPAT_INFO"
	.align	4
        /*0000*/ 	.byte	0x02, 0x09, 0x01, 0x00, 0x02, 0x02, 0x04, 0x00, 0x02, 0x05, 0x05, 0x00, 0x03, 0x07, 0x01, 0x01
        /*0010*/ 	.byte	0x02, 0x03, 0x01, 0x00, 0x02, 0x06, 0x01, 0x00, 0x04, 0x0b, 0x08, 0x00, 0x00, 0x00, 0x00, 0x00
        /*0020*/ 	.byte	0x00, 0x00, 0x00, 0x00


//--------------------- .nv.info._ZN7cutlass13device_kernelINS_4gemm6kernel13GemmUniversalIN4cute5tupleIJiiiiEEENS1_10collective13CollectiveMmaINS1_34MainloopSm90TmaGmmaWarpSpecializedILi3ENS5_IJNS4_1CILi2EEESB_NSA_ILi1EEEEEENS1_32KernelTmaWarpSpecializedPingpongEEENS5_IJNSA_ILi64EEENSA_ILi128EEENSA_ILi32EEEEEEaNS5_IJlSC_lEEEaSK_NS4_8TiledMMAINS4_8MMA_AtomIJNS4_4SM904GMMA27MMA_64x128x32_S32S8S8_SS_TNEEEENS4_6LayoutINS5_IJSC_SC_SC_EEENS5_IJNSA_ILi0EEEST_ST_EEEEENS5_IJNS4_10UnderscoreESW_SW_EEEEENS4_23SM90_TMA_LOAD_MULTICASTENS4_14ComposedLayoutINS4_7SwizzleILi1ELi4ELi3EEENS4_18smem_ptr_flag_bitsILi8EEENSR_INS5_IJNSA_ILi8EEESI_EEENS5_IJSI_SC_EEEEEEEvNS4_8identityESZ_S19_vS1A_EENS_8epilogue10collective6detail29Sm90TmaWarpSpecializedAdapterINS1D_15DefaultEpilogueIaSK_SK_NS1C_6thread17LinearCombinationIaLi1EiiLNS1H_9ScaleType4KindE0ELNS_15FloatRoundStyleE2EaEENS1_15EpilogueDefaultEEEEEvvEEEEvNT_6ParamsE --------------------------
	.section	.nv.info._ZN7cutlass13device_kernelINS_4gemm6kernel13GemmUniversalIN4cute5tupleIJiiiiEEENS1_10collective13CollectiveMmaINS1_34MainloopSm90TmaGmmaWarpSpecializedILi3ENS5_IJNS4_1CILi2EEESB_NSA_ILi1EEEEEENS1_32KernelTmaWarpSpecializedPingpongEEENS5_IJNSA_ILi64EEENSA_ILi128EEENSA_ILi32EEEEEEaNS5_IJlSC_lEEEaSK_NS4_8TiledMMAINS4_8MMA_AtomIJNS4_4SM904GMMA27MMA_64x128x32_S32S8S8_SS_TNEEEENS4_6LayoutINS5_IJSC_SC_SC_EEENS5_IJNSA_ILi0EEEST_ST_EEEEENS5_IJNS4_10UnderscoreESW_SW_EEEEENS4_23SM90_TMA_LOAD_MULTICASTENS4_14ComposedLayoutINS4_7SwizzleILi1ELi4ELi3EEENS4_18smem_ptr_flag_bitsILi8EEENSR_INS5_IJNSA_ILi8EEESI_EEENS5_IJSI_SC_EEEEEEEvNS4_8identityESZ_S19_vS1A_EENS_8epilogue10collective6detail29Sm90TmaWarpSpecializedAdapterINS1D_15DefaultEpilogueIaSK_SK_NS1C_6thread17LinearCombinationIaLi1EiiLNS1H_9ScaleType4KindE0ELNS_15FloatRoundStyleE2EaEENS1_15EpilogueDefaultEEEEEvvEEEEvNT_6ParamsE,"",@"SHT_CUDA_INFO"
	.sectionflags	@""
	.align	4


	//----- nvinfo : EIATTR_CUDA_API_VERSION
	.align		4
        /*0000*/ 	.byte	0x04, 0x37
        /*0002*/ 	.short	(.L_21 - .L_20)
.L_20:
        /*0004*/ 	.word	0x00000082


	//----- nvinfo : EIATTR_KPARAM_INFO
	.align		4
.L_21:
        /*0008*/ 	.byte	0x04, 0x17
        /*000a*/ 	.short	(.L_23 - .L_22)
.L_22:
        /*000c*/ 	.word	0x00000000
        /*0010*/ 	.short	0x0000
        /*0012*/ 	.short	0x0070
        /*0014*/ 	.byte	0x00, 0xf0, 0x01, 0x10


	//----- nvinfo : EIATTR_SPARSE_MMA_MASK
	.align		4
.L_23:
        /*0018*/ 	.byte	0x03, 0x50
        /*001a*/ 	.short	0x0000


	//----- nvinfo : EIATTR_MAXREG_COUNT
	.align		4
        /*001c*/ 	.byte	0x03, 0x1b
        /*001e*/ 	.short	0x00a8


	//----- nvinfo : EIATTR_NUM_BARRIERS
	.align		4
        /*0020*/ 	.byte	0x02, 0x4c
        /*0022*/ 	.byte	0x01
	.zero		1


	//----- nvinfo : EIATTR_EXTERNS
	.align		4
        /*0024*/ 	.byte	0x04, 0x0f
        /*0026*/ 	.short	(.L_25 - .L_24)


	//   ....[0]....
	.align		4
.L_24:
        /*0028*/ 	.word	index@(__assertfail)


	//----- nvinfo : EIATTR_ANNOTATIONS
	.align		4
.L_25:
        /*002c*/ 	.byte	0x04, 0x55
        /*002e*/ 	.short	(.L_27 - .L_26)


	//   ....[0]....
.L_26:
        /*0030*/ 	.word	0x00000001
        /*0034*/ 	.byte	0x90, 0x0d, 0x00, 0x00, 0x01, 0x00, 0x00, 0x00, 0x30, 0x14, 0x00, 0x00, 0x01, 0x00, 0x00, 0x00
        /*0044*/ 	.byte	0x10, 0x53, 0x00, 0x00, 0x01, 0x00, 0x00, 0x00, 0x10, 0x60, 0x00, 0x00


	//----- nvinfo : EIATTR_MERCURY_ISA_VERSION
	.align		4
.L_27:
        /*0050*/ 	.byte	0x03, 0x5f
        /*0052*/ 	.short	0x0101


	//----- nvinfo : EIATTR_INT_WARP_WIDE_INSTR_OFFSETS
	.align		4
        /*0054*/ 	.byte	0x04, 0x31
        /*0056*/ 	.short	(.L_29 - .L_28)


	//   ....[0]....
.L_28:
        /*0058*/ 	.word	0x000004e0


	//   ....[1]....
        /*005c*/ 	.word	0x00000520


	//   ....[2]....
        /*0060*/ 	.word	0x00000580


	//   ....[3]....
        /*0064*/ 	.word	0x000005b0


	//   ....[4]....
        /*0068*/ 	.word	0x000006c0


	//   ....[5]....
        /*006c*/ 	.word	0x00000740


	//   ....[6]....
        /*0070*/ 	.word	0x00000750


	//   ....[7]....
        /*0074*/ 	.word	0x000007b0


	//   ....[8]....
        /*0078*/ 	.word	0x00001dc0


	//----- nvinfo : EIATTR_COOP_GROUP_MASK_REGIDS
	.align		4
.L_29:
        /*007c*/ 	.byte	0x04, 0x29
        /*007e*/ 	.short	(.L_31 - .L_30)


	//   ....[0]....
.L_30:
        /*0080*/ 	.word	0xffffffff


	//   ....[1]....
        /*0084*/ 	.word	0xffffffff


	//   ....[2]....
        /*0088*/ 	.word	0xffffffff


	//   ....[3]....
        /*008c*/ 	.word	0xffffffff


	//   ....[4]....
        /*0090*/ 	.word	0xffffffff


	//   ....[5]....
        /*0094*/ 	.word	0xffffffff


	//   ....[6]....
        /*0098*/ 	.word	0xffffffff


	//----- nvinfo : EIATTR_COOP_GROUP_INSTR_OFFSETS
	.align		4
.L_31:
        /*009c*/ 	.byte	0x04, 0x28
        /*009e*/ 	.short	(.L_33 - .L_32)


	//   ....[0]....
.L_32:
        /*00a0*/ 	.word	0x00000070


	//   ....[1]....
        /*00a4*/ 	.word	0x00000080


	//   ....[2]....
        /*00a8*/ 	.word	0x00000140


	//   ....[3]....
        /*00ac*/ 	.word	0x000002b0


	//   ....[4]....
        /*00b0*/ 	.word	0x000002f0


	//   ....[5]....
        /*00b4*/ 	.word	0x00000380


	//   ....[6]....
        /*00b8*/ 	.word	0x00000940


	//----- nvinfo : EIATTR_REG_RECONFIG
	.align		4
.L_33:
        /*00bc*/ 	.byte	0x01, 0x54
	.zero		2


	//----- nvinfo : EIATTR_SYSCALL_OFFSETS
	.align		4
        /*00c0*/ 	.byte	0x04, 0x46
        /*00c2*/ 	.short	(.L_35 - .L_34)


	//   ....[0]....
.L_34:
        /*00c4*/ 	.word	0x000018c0


	//----- nvinfo : EIATTR_MBARRIER_INSTR_OFFSETS
	.align		4
.L_35:
        /*00c8*/ 	.byte	0x04, 0x39
        /*00ca*/ 	.short	(.L_37 - .L_36)


	//   ....[0]....
.L_36:
        /*00cc*/ 	.word	0x00000240
        /*00d0*/ 	.word	0x000000ff
        /*00d4*/ 	.word	0x00000000
        /*00d8*/ 	.short	0x0100
        /*00da*/ 	.byte	0x08
	.zero		1


	//   ....[1]....
        /*00dc*/ 	.word	0x00000250
        /*00e0*/ 	.word	0x000000ff
        /*00e4*/ 	.word	0x00000018
        /*00e8*/ 	.short	0x0100
        /*00ea*/ 	.byte	0x08
	.zero		1


	//   ....[2]....
        /*00ec*/ 	.word	0x00000260
        /*00f0*/ 	.word	0x000000ff
        /*00f4*/ 	.word	0x00000008
        /*00f8*/ 	.short	0x0100
        /*00fa*/ 	.byte	0x08
	.zero		1


	//   ....[3]....
        /*00fc*/ 	.word	0x00000270
        /*0100*/ 	.word	0x000000ff
        /*0104*/ 	.word	0x00000020
        /*0108*/ 	.short	0x0100
        /*010a*/ 	.byte	0x08
	.zero		1


	//   ....[4]....
        /*010c*/ 	.word	0x00000280
        /*0110*/ 	.word	0x000000ff
        /*0114*/ 	.word	0x00000010
        /*0118*/ 	.short	0x0100
        /*011a*/ 	.byte	0x08
	.zero		1


	//   ....[5]....
        /*011c*/ 	.word	0x00000290
        /*0120*/ 	.word	0x000000ff
        /*0124*/ 	.word	0x00000028
        /*0128*/ 	.short	0x0100
        /*012a*/ 	.byte	0x08
	.zero		1


	//   ....[6]....
        /*012c*/ 	.word	0x000007e0
        /*0130*/ 	.word	0x000000ff
        /*0134*/ 	.word	0x00000060
        /*0138*/ 	.short	0x0100
        /*013a*/ 	.byte	0x08
	.zero		1


	//   ....[7]....
        /*013c*/ 	.word	0x00000880
        /*0140*/ 	.word	0x000000ff
        /*0144*/ 	.word	0x00000068
        /*0148*/ 	.short	0x0100
        /*014a*/ 	.byte	0x08
	.zero		1


	//   ....[8]....
        /*014c*/ 	.word	0x000008c0
        /*0150*/ 	.word	0x000000ff
        /*0154*/ 	.word	0x00000040
        /*0158*/ 	.short	0x0100
        /*015a*/ 	.byte	0x09
	.zero		1


	//   ....[9]....
        /*015c*/ 	.word	0x000008d0
        /*0160*/ 	.word	0x000000ff
        /*0164*/ 	.word	0x00000048
        /*0168*/ 	.short	0x0100
        /*016a*/ 	.byte	0x09
	.zero		1


	//   ....[10]....
        /*016c*/ 	.word	0x000008e0
        /*0170*/ 	.word	0x000000ff
        /*0174*/ 	.word	0x00000050
        /*0178*/ 	.short	0x0100
        /*017a*/ 	.byte	0x09
	.zero		1


	//   ....[11]....
        /*017c*/ 	.word	0x000008f0
        /*0180*/ 	.word	0x000000ff
        /*0184*/ 	.word	0x00000058
        /*0188*/ 	.short	0x0100
        /*018a*/ 	.byte	0x09
	.zero		1


	//   ....[12]....
        /*018c*/ 	.word	0x00001780
        /*0190*/ 	.word	0x000000ff
        /*0194*/ 	.word	0xfffffff8
        /*0198*/ 	.short	0x010a
        /*019a*/ 	.byte	0x2b
	.zero		1


	//   ....[13]....
        /*019c*/ 	.word	0x00001950
        /*01a0*/ 	.word	0x00000003
        /*01a4*/ 	.word	0x00000000
        /*01a8*/ 	.short	0x010a
        /*01aa*/ 	.byte	0x3f
	.zero		1


	//   ....[14]....
        /*01ac*/ 	.word	0x00001990
        /*01b0*/ 	.word	0x00000003
        /*01b4*/ 	.word	0x00000000
        /*01b8*/ 	.short	0x010a
        /*01ba*/ 	.byte	0x3f
	.zero		1


	//   ....[15]....
        /*01bc*/ 	.word	0x00001b20
        /*01c0*/ 	.word	0x000000ff
        /*01c4*/ 	.word	0x00000000
        /*01c8*/ 	.short	0x010a
        /*01ca*/ 	.byte	0x04
	.zero		1


	//   ....[16]....
        /*01cc*/ 	.word	0x00001b60
        /*01d0*/ 	.word	0x000000ff
        /*01d4*/ 	.word	0x00000000
        /*01d8*/ 	.short	0x010a
        /*01da*/ 	.byte	0x04
	.zero		1


	//   ....[17]....
        /*01dc*/ 	.word	0x00001c50
        /*01e0*/ 	.word	0x00000005
        /*01e4*/ 	.word	0x00000000
        /*01e8*/ 	.short	0x0101
        /*01ea*/ 	.byte	0x3f
	.zero		1


	//   ....[18]....
        /*01ec*/ 	.word	0x00001d60
        /*01f0*/ 	.word	0x00000003
        /*01f4*/ 	.word	0x00000000
        /*01f8*/ 	.short	0x0101
        /*01fa*/ 	.byte	0x30
	.zero		1


	//   ....[19]....
        /*01fc*/ 	.word	0x00001e60
        /*0200*/ 	.word	0x00000003
        /*0204*/ 	.word	0x00000000
        /*0208*/ 	.short	0x0101
        /*020a*/ 	.byte	0x3f
	.zero		1


	//   ....[20]....
        /*020c*/ 	.word	0x00001ee0
        /*0210*/ 	.word	0x000000ff
        /*0214*/ 	.word	0x00000008
        /*0218*/ 	.short	0x010a
        /*021a*/ 	.byte	0x2b
	.zero		1


	//   ....[21]....
        /*021c*/ 	.word	0x00005350
        /*0220*/ 	.word	0x00000000
        /*0224*/ 	.word	0x00000000
        /*0228*/ 	.short	0x0101
        /*022a*/ 	.byte	0x30
	.zero		1


	//   ....[22]....
        /*022c*/ 	.word	0x00005d60
        /*0230*/ 	.word	0x0000000b
        /*0234*/ 	.word	0x00000018
        /*0238*/ 	.short	0x010a
        /*023a*/ 	.byte	0x3f
	.zero		1


	//   ....[23]....
        /*023c*/ 	.word	0x00006140
        /*0240*/ 	.word	0x00000006
        /*0244*/ 	.word	0x00000068
        /*0248*/ 	.short	0x0101
        /*024a*/ 	.byte	0x3f
	.zero		1


	//   ....[24]....
        /*024c*/ 	.word	0x00006860
        /*0250*/ 	.word	0x00000007
        /*0254*/ 	.word	0x00000000
        /*0258*/ 	.short	0x010a
        /*025a*/ 	.byte	0x3f
	.zero		1


	//   ....[25]....
        /*025c*/ 	.word	0x000068e0
        /*0260*/ 	.word	0x00000004
        /*0264*/ 	.word	0x00000000
        /*0268*/ 	.short	0x010a
        /*026a*/ 	.byte	0x3f
	.zero		1


	//   ....[26]....
        /*026c*/ 	.word	0x00006970
        /*0270*/ 	.word	0x00000005
        /*0274*/ 	.word	0x00000000
        /*0278*/ 	.short	0x010a
        /*027a*/ 	.byte	0x3f
	.zero		1


	//   ....[27]....
        /*027c*/ 	.word	0x000069e0
        /*0280*/ 	.word	0x00000003
        /*0284*/ 	.word	0xfffffff8
        /*0288*/ 	.short	0x010a
        /*028a*/ 	.byte	0x3f
	.zero		1


	//   ....[28]....
        /*028c*/ 	.word	0x00006a30
        /*0290*/ 	.word	0x00000003
        /*0294*/ 	.word	0x00000000
        /*0298*/ 	.short	0x010a
        /*029a*/ 	.byte	0x3f
	.zero		1


	//   ....[29]....
        /*029c*/ 	.word	0x00006a90
        /*02a0*/ 	.word	0x00000005
        /*02a4*/ 	.word	0x00000000
        /*02a8*/ 	.short	0x010a
        /*02aa*/ 	.byte	0x3f
	.zero		1


	//   ....[30]....
        /*02ac*/ 	.word	0x00006af0
        /*02b0*/ 	.word	0x00000003
        /*02b4*/ 	.word	0x00000008
        /*02b8*/ 	.short	0x010a
        /*02ba*/ 	.byte	0x3f
	.zero		1


	//   ....[31]....
        /*02bc*/ 	.word	0x00006bc0
        /*02c0*/ 	.word	0x0000000b
        /*02c4*/ 	.word	0x00000018
        /*02c8*/ 	.short	0x010a
        /*02ca*/ 	.byte	0x3f
	.zero		1


	//   ....[32]....
        /*02cc*/ 	.word	0x00006c90
        /*02d0*/ 	.word	0x00000007
        /*02d4*/ 	.word	0x00000000
        /*02d8*/ 	.short	0x010a
        /*02da*/ 	.byte	0x3f
	.zero		1


	//   ....[33]....
        /*02dc*/ 	.word	0x00006ce0
        /*02e0*/ 	.word	0x00000004
        /*02e4*/ 	.word	0x00000000
        /*02e8*/ 	.short	0x010a
        /*02ea*/ 	.byte	0x3f
	.zero		1


	//----- nvinfo : EIATTR_NUM_MBARRIERS
	.align		4
.L_37:
        /*02ec*/ 	.byte	0x03, 0x38
        /*02ee*/ 	.short	0x000c


	//----- nvinfo : EIATTR_EXIT_INSTR_OFFSETS
	.align		4
        /*02f0*/ 	.byte	0x04, 0x1c
        /*02f2*/ 	.short	(.L_39 - .L_38)


	//   ....[0]....
.L_38:
        /*02f4*/ 	.word	0x000013c0


	//   ....[1]....
        /*02f8*/ 	.word	0x00001420


	//   ....[2]....
        /*02fc*/ 	.word	0x00005950


	//   ....[3]....
        /*0300*/ 	.word	0x00005980


	//   ....[4]....
        /*0304*/ 	.word	0x000069c0


	//----- nvinfo : EIATTR_MAX_THREADS
	.align		4
.L_39:
        /*0308*/ 	.byte	0x04, 0x05
        /*030a*/ 	.short	(.L_41 - .L_40)
.L_40:
        /*030c*/ 	.word	0x00000180
        /*0310*/ 	.word	0x00000001
        /*0314*/ 	.word	0x00000001


	//----- nvinfo : EIATTR_CRS_STACK_SIZE
	.align		4
.L_41:
        /*0318*/ 	.byte	0x04, 0x1e
        /*031a*/ 	.short	(.L_43 - .L_42)
.L_42:
        /*031c*/ 	.word	0x00000000


	//----- nvinfo : EIATTR_CBANK_PARAM_SIZE
	.align		4
.L_43:
        /*0320*/ 	.byte	0x03, 0x19
        /*0322*/ 	.short	0x0470


	//----- nvinfo : EIATTR_PARAM_CBANK
	.align		4
        /*0324*/ 	.byte	0x04, 0x0a
        /*0326*/ 	.short	(.L_45 - .L_44)
	.align		4
.L_44:
        /*0328*/ 	.word	index@(.nv.constant0._ZN7cutlass13device_kernelINS_4gemm6kernel13GemmUniversalIN4cute5tupleIJiiiiEEENS1_10collective13CollectiveMmaINS1_34MainloopSm90TmaGmmaWarpSpecializedILi3ENS5_IJNS4_1CILi2EEESB_NSA_ILi1EEEEEENS1_32KernelTmaWarpSpecializedPingpongEEENS5_IJNSA_ILi64EEENSA_ILi128EEENSA_ILi32EEEEEEaNS5_IJlSC_lEEEaSK_NS4_8TiledMMAINS4_8MMA_AtomIJNS4_4SM904GMMA27MMA_64x128x32_S32S8S8_SS_TNEEEENS4_6LayoutINS5_IJSC_SC_SC_EEENS5_IJNSA_ILi0EEEST_ST_EEEEENS5_IJNS4_10UnderscoreESW_SW_EEEEENS4_23SM90_TMA_LOAD_MULTICASTENS4_14ComposedLayoutINS4_7SwizzleILi1ELi4ELi3EEENS4_18smem_ptr_flag_bitsILi8EEENSR_INS5_IJNSA_ILi8EEESI_EEENS5_IJSI_SC_EEEEEEEvNS4_8identityESZ_S19_vS1A_EENS_8epilogue10collective6detail29Sm90TmaWarpSpecializedAdapterINS1D_15DefaultEpilogueIaSK_SK_NS1C_6thread17LinearCombinationIaLi1EiiLNS1H_9ScaleType4KindE0ELNS_15FloatRoundStyleE2EaEENS1_15EpilogueDefaultEEEEEvvEEEEvNT_6ParamsE)
        /*032c*/ 	.short	0x0210
        /*032e*/ 	.short	0x0470


	//----- nvinfo : EIATTR_SW_WAR
	.align		4
.L_45:
        /*0330*/ 	.byte	0x04, 0x36
        /*0332*/ 	.short	(.L_47 - .L_46)
.L_46:
        /*0334*/ 	.word	0x00000008
.L_47:


//--------------------- .nv.callgraph             --------------------------
	.section	.nv.callgraph,"",@"SHT_CUDA_CALLGRAPH"
	.align	4
	.sectionentsize	8
	.align		4
        /*0000*/ 	.word	0x00000000
	.align		4
        /*0004*/ 	.word	0xffffffff
	.align		4
        /*0008*/ 	.word	index@(_ZN7cutlass13device_kernelINS_4gemm6kernel13GemmUniversalIN4cute5tupleIJiiiiEEENS1_10collective13CollectiveMmaINS1_34MainloopSm90TmaGmmaWarpSpecializedILi3ENS5_IJNS4_1CILi2EEESB_NSA_ILi1EEEEEENS1_32KernelTmaWarpSpecializedPingpongEEENS5_IJNSA_ILi64EEENSA_ILi128EEENSA_ILi32EEEEEEaNS5_IJlSC_lEEEaSK_NS4_8TiledMMAINS4_8MMA_AtomIJNS4_4SM904GMMA27MMA_64x128x32_S32S8S8_SS_TNEEEENS4_6LayoutINS5_IJSC_SC_SC_EEENS5_IJNSA_ILi0EEEST_ST_EEEEENS5_IJNS4_10UnderscoreESW_SW_EEEEENS4_23SM90_TMA_LOAD_MULTICASTENS4_14ComposedLayoutINS4_7SwizzleILi1ELi4ELi3EEENS4_18smem_ptr_flag_bitsILi8EEENSR_INS5_IJNSA_ILi8EEESI_EEENS5_IJSI_SC_EEEEEEEvNS4_8identityESZ_S19_vS1A_EENS_8epilogue10collective6detail29Sm90TmaWarpSpecializedAdapterINS1D_15DefaultEpilogueIaSK_SK_NS1C_6thread17LinearCombinationIaLi1EiiLNS1H_9ScaleType4KindE0ELNS_15FloatRoundStyleE2EaEENS1_15EpilogueDefaultEEEEEvvEEEEvNT_6ParamsE)
	.align		4
        /*000c*/ 	.word	index@(__assertfail)
	.align		4
        /*0010*/ 	.word	0x00000000
	.align		4
        /*0014*/ 	.word	0xfffffffe
	.align		4
        /*0018*/ 	.word	0x00000000
	.align		4
        /*001c*/ 	.word	0xfffffffd
	.align		4
        /*0020*/ 	.word	0x00000000
	.align		4
        /*0024*/ 	.word	0xfffffffc


//--------------------- .nv.constant4             --------------------------
	.section	.nv.constant4,"a",@progbits
	.align	8
	.align		8
.nv.constant4:
        /*0000*/ 	.dword	__assertfail
	.align		8
        /*0008*/ 	.dword	__unnamed_1
	.align		8
        /*0010*/ 	.dword	_ZN39_INTERNAL_1d279e48_4_k_cu_92455a16_53674cuda3std3__45__cpo5beginE
	.align		8
        /*0018*/ 	.dword	_ZN39_INTERNAL_1d279e48_4_k_cu_92455a16_53674cuda3std3__45__cpo3endE
	.align		8
        /*0020*/ 	.dword	_ZN39_INTERNAL_1d279e48_4_k_cu_92455a16_53674cuda3std3__45__cpo6cbeginE
	.align		8
        /*0028*/ 	.dword	_ZN39_INTERNAL_1d279e48_4_k_cu_92455a16_53674cuda3std3__45__cpo4cendE
	.align		8
        /*0030*/ 	.dword	_ZN39_INTERNAL_1d279e48_4_k_cu_92455a16_53674cuda3std3__441_GLOBAL__N__1d279e48_4_k_cu_92455a16_53676ignoreE
	.align		8
        /*0038*/ 	.dword	_ZN39_INTERNAL_1d279e48_4_k_cu_92455a16_53674cuda3std3__419piecewise_constructE
	.align		8
        /*0040*/ 	.dword	_ZN39_INTERNAL_1d279e48_4_k_cu_92455a16_53674cuda3std3__48in_placeE
	.align		8
        /*0048*/ 	.dword	_ZN39_INTERNAL_1d279e48_4_k_cu_92455a16_53674cuda3std6ranges3__45__cpo4swapE
	.align		8
        /*0050*/ 	.dword	_ZN39_INTERNAL_1d279e48_4_k_cu_92455a16_53674cuda3std6ranges3__45__cpo9iter_moveE
	.align		8
        /*0058*/ 	.dword	_ZN39_INTERNAL_1d279e48_4_k_cu_92455a16_53674cute7productE
	.align		8
        /*0060*/ 	.dword	_ZN39_INTERNAL_1d279e48_4_k_cu_92455a16_53674cute1_E
	.align		8
        /*0068*/ 	.dword	$str$22
	.align		8
        /*0070*/ 	.dword	$str$23


//--------------------- .text._ZN7cutlass13device_kernelINS_4gemm6kernel13GemmUniversalIN4cute5tupleIJiiiiEEENS1_10collective13CollectiveMmaINS1_34MainloopSm90TmaGmmaWarpSpecializedILi3ENS5_IJNS4_1CILi2EEESB_NSA_ILi1EEEEEENS1_32KernelTmaWarpSpecializedPingpongEEENS5_IJNSA_ILi64EEENSA_ILi128EEENSA_ILi32EEEEEEaNS5_IJlSC_lEEEaSK_NS4_8TiledMMAINS4_8MMA_AtomIJNS4_4SM904GMMA27MMA_64x128x32_S32S8S8_SS_TNEEEENS4_6LayoutINS5_IJSC_SC_SC_EEENS5_IJNSA_ILi0EEEST_ST_EEEEENS5_IJNS4_10UnderscoreESW_SW_EEEEENS4_23SM90_TMA_LOAD_MULTICASTENS4_14ComposedLayoutINS4_7SwizzleILi1ELi4ELi3EEENS4_18smem_ptr_flag_bitsILi8EEENSR_INS5_IJNSA_ILi8EEESI_EEENS5_IJSI_SC_EEEEEEEvNS4_8identityESZ_S19_vS1A_EENS_8epilogue10collective6detail29Sm90TmaWarpSpecializedAdapterINS1D_15DefaultEpilogueIaSK_SK_NS1C_6thread17LinearCombinationIaLi1EiiLNS1H_9ScaleType4KindE0ELNS_15FloatRoundStyleE2EaEENS1_15EpilogueDefaultEEEEEvvEEEEvNT_6ParamsE --------------------------
	.section	.text._ZN7cutlass13device_kernelINS_4gemm6kernel13GemmUniversalIN4cute5tupleIJiiiiEEENS1_10collective13CollectiveMmaINS1_34MainloopSm90TmaGmmaWarpSpecializedILi3ENS5_IJNS4_1CILi2EEESB_NSA_ILi1EEEEEENS1_32KernelTmaWarpSpecializedPingpongEEENS5_IJNSA_ILi64EEENSA_ILi128EEENSA_ILi32EEEEEEaNS5_IJlSC_lEEEaSK_NS4_8TiledMMAINS4_8MMA_AtomIJNS4_4SM904GMMA27MMA_64x128x32_S32S8S8_SS_TNEEEENS4_6LayoutINS5_IJSC_SC_SC_EEENS5_IJNSA_ILi0EEEST_ST_EEEEENS5_IJNS4_10UnderscoreESW_SW_EEEEENS4_23SM90_TMA_LOAD_MULTICASTENS4_14ComposedLayoutINS4_7SwizzleILi1ELi4ELi3EEENS4_18smem_ptr_flag_bitsILi8EEENSR_INS5_IJNSA_ILi8EEESI_EEENS5_IJSI_SC_EEEEEEEvNS4_8identityESZ_S19_vS1A_EENS_8epilogue10collective6detail29Sm90TmaWarpSpecializedAdapterINS1D_15DefaultEpilogueIaSK_SK_NS1C_6thread17LinearCombinationIaLi1EiiLNS1H_9ScaleType4KindE0ELNS_15FloatRoundStyleE2EaEENS1_15EpilogueDefaultEEEEEvvEEEEvNT_6ParamsE,"ax",@progbits
	.align	128
.text._ZN7cutlass13device_kernelINS_4gemm6kernel13GemmUniversalIN4cute5tupleIJiiiiEEENS1_10collective13CollectiveMmaINS1_34MainloopSm90TmaGmmaWarpSpecializedILi3ENS5_IJNS4_1CILi2EEESB_NSA_ILi1EEEEEENS1_32KernelTmaWarpSpecializedPingpongEEENS5_IJNSA_ILi64EEENSA_ILi128EEENSA_ILi32EEEEEEaNS5_IJlSC_lEEEaSK_NS4_8TiledMMAINS4_8MMA_AtomIJNS4_4SM904GMMA27MMA_64x128x32_S32S8S8_SS_TNEEEENS4_6LayoutINS5_IJSC_SC_SC_EEENS5_IJNSA_ILi0EEEST_ST_EEEEENS5_IJNS4_10UnderscoreESW_SW_EEEEENS4_23SM90_TMA_LOAD_MULTICASTENS4_14ComposedLayoutINS4_7SwizzleILi1ELi4ELi3EEENS4_18smem_ptr_flag_bitsILi8EEENSR_INS5_IJNSA_ILi8EEESI_EEENS5_IJSI_SC_EEEEEEEvNS4_8identityESZ_S19_vS1A_EENS_8epilogue10collective6detail29Sm90TmaWarpSpecializedAdapterINS1D_15DefaultEpilogueIaSK_SK_NS1C_6thread17LinearCombinationIaLi1EiiLNS1H_9ScaleType4KindE0ELNS_15FloatRoundStyleE2EaEENS1_15EpilogueDefaultEEEEEvvEEEEvNT_6ParamsE:
        .type           _ZN7cutlass13device_kernelINS_4gemm6kernel13GemmUniversalIN4cute5tupleIJiiiiEEENS1_10collective13CollectiveMmaINS1_34MainloopSm90TmaGmmaWarpSpecializedILi3ENS5_IJNS4_1CILi2EEESB_NSA_ILi1EEEEEENS1_32KernelTmaWarpSpecializedPingpongEEENS5_IJNSA_ILi64EEENSA_ILi128EEENSA_ILi32EEEEEEaNS5_IJlSC_lEEEaSK_NS4_8TiledMMAINS4_8MMA_AtomIJNS4_4SM904GMMA27MMA_64x128x32_S32S8S8_SS_TNEEEENS4_6LayoutINS5_IJSC_SC_SC_EEENS5_IJNSA_ILi0EEEST_ST_EEEEENS5_IJNS4_10UnderscoreESW_SW_EEEEENS4_23SM90_TMA_LOAD_MULTICASTENS4_14ComposedLayoutINS4_7SwizzleILi1ELi4ELi3EEENS4_18smem_ptr_flag_bitsILi8EEENSR_INS5_IJNSA_ILi8EEESI_EEENS5_IJSI_SC_EEEEEEEvNS4_8identityESZ_S19_vS1A_EENS_8epilogue10collective6detail29Sm90TmaWarpSpecializedAdapterINS1D_15DefaultEpilogueIaSK_SK_NS1C_6thread17LinearCombinationIaLi1EiiLNS1H_9ScaleType4KindE0ELNS_15FloatRoundStyleE2EaEENS1_15EpilogueDefaultEEEEEvvEEEEvNT_6ParamsE,@function
        .size           _ZN7cutlass13device_kernelINS_4gemm6kernel13GemmUniversalIN4cute5tupleIJiiiiEEENS1_10collective13CollectiveMmaINS1_34MainloopSm90TmaGmmaWarpSpecializedILi3ENS5_IJNS4_1CILi2EEESB_NSA_ILi1EEEEEENS1_32KernelTmaWarpSpecializedPingpongEEENS5_IJNSA_ILi64EEENSA_ILi128EEENSA_ILi32EEEEEEaNS5_IJlSC_lEEEaSK_NS4_8TiledMMAINS4_8MMA_AtomIJNS4_4SM904GMMA27MMA_64x128x32_S32S8S8_SS_TNEEEENS4_6LayoutINS5_IJSC_SC_SC_EEENS5_IJNSA_ILi0EEEST_ST_EEEEENS5_IJNS4_10UnderscoreESW_SW_EEEEENS4_23SM90_TMA_LOAD_MULTICASTENS4_14ComposedLayoutINS4_7SwizzleILi1ELi4ELi3EEENS4_18smem_ptr_flag_bitsILi8EEENSR_INS5_IJNSA_ILi8EEESI_EEENS5_IJSI_SC_EEEEEEEvNS4_8identityESZ_S19_vS1A_EENS_8epilogue10collective6detail29Sm90TmaWarpSpecializedAdapterINS1D_15DefaultEpilogueIaSK_SK_NS1C_6thread17LinearCombinationIaLi1EiiLNS1H_9ScaleType4KindE0ELNS_15FloatRoundStyleE2EaEENS1_15EpilogueDefaultEEEEEvvEEEEvNT_6ParamsE,(.L_x_203 - _ZN7cutlass13device_kernelINS_4gemm6kernel13GemmUniversalIN4cute5tupleIJiiiiEEENS1_10collective13CollectiveMmaINS1_34MainloopSm90TmaGmmaWarpSpecializedILi3ENS5_IJNS4_1CILi2EEESB_NSA_ILi1EEEEEENS1_32KernelTmaWarpSpecializedPingpongEEENS5_IJNSA_ILi64EEENSA_ILi128EEENSA_ILi32EEEEEEaNS5_IJlSC_lEEEaSK_NS4_8TiledMMAINS4_8MMA_AtomIJNS4_4SM904GMMA27MMA_64x128x32_S32S8S8_SS_TNEEEENS4_6LayoutINS5_IJSC_SC_SC_EEENS5_IJNSA_ILi0EEEST_ST_EEEEENS5_IJNS4_10UnderscoreESW_SW_EEEEENS4_23SM90_TMA_LOAD_MULTICASTENS4_14ComposedLayoutINS4_7SwizzleILi1ELi4ELi3EEENS4_18smem_ptr_flag_bitsILi8EEENSR_INS5_IJNSA_ILi8EEESI_EEENS5_IJSI_SC_EEEEEEEvNS4_8identityESZ_S19_vS1A_EENS_8epilogue10collective6detail29Sm90TmaWarpSpecializedAdapterINS1D_15DefaultEpilogueIaSK_SK_NS1C_6thread17LinearCombinationIaLi1EiiLNS1H_9ScaleType4KindE0ELNS_15FloatRoundStyleE2EaEENS1_15EpilogueDefaultEEEEEvvEEEEvNT_6ParamsE)
        .other          _ZN7cutlass13device_kernelINS_4gemm6kernel13GemmUniversalIN4cute5tupleIJiiiiEEENS1_10collective13CollectiveMmaINS1_34MainloopSm90TmaGmmaWarpSpecializedILi3ENS5_IJNS4_1CILi2EEESB_NSA_ILi1EEEEEENS1_32KernelTmaWarpSpecializedPingpongEEENS5_IJNSA_ILi64EEENSA_ILi128EEENSA_ILi32EEEEEEaNS5_IJlSC_lEEEaSK_NS4_8TiledMMAINS4_8MMA_AtomIJNS4_4SM904GMMA27MMA_64x128x32_S32S8S8_SS_TNEEEENS4_6LayoutINS5_IJSC_SC_SC_EEENS5_IJNSA_ILi0EEEST_ST_EEEEENS5_IJNS4_10UnderscoreESW_SW_EEEEENS4_23SM90_TMA_LOAD_MULTICASTENS4_14ComposedLayoutINS4_7SwizzleILi1ELi4ELi3EEENS4_18smem_ptr_flag_bitsILi8EEENSR_INS5_IJNSA_ILi8EEESI_EEENS5_IJSI_SC_EEEEEEEvNS4_8identityESZ_S19_vS1A_EENS_8epilogue10collective6detail29Sm90TmaWarpSpecializedAdapterINS1D_15DefaultEpilogueIaSK_SK_NS1C_6thread17LinearCombinationIaLi1EiiLNS1H_9ScaleType4KindE0ELNS_15FloatRoundStyleE2EaEENS1_15EpilogueDefaultEEEEEvvEEEEvNT_6ParamsE,@"STO_CUDA_ENTRY STV_DEFAULT"
_ZN7cutlass13device_kernelINS_4gemm6kernel13GemmUniversalIN4cute5tupleIJiiiiEEENS1_10collective13CollectiveMmaINS1_34MainloopSm90TmaGmmaWarpSpecializedILi3ENS5_IJNS4_1CILi2EEESB_NSA_ILi1EEEEEENS1_32KernelTmaWarpSpecializedPingpongEEENS5_IJNSA_ILi64EEENSA_ILi128EEENSA_ILi32EEEEEEaNS5_IJlSC_lEEEaSK_NS4_8TiledMMAINS4_8MMA_AtomIJNS4_4SM904GMMA27MMA_64x128x32_S32S8S8_SS_TNEEEENS4_6LayoutINS5_IJSC_SC_SC_EEENS5_IJNSA_ILi0EEEST_ST_EEEEENS5_IJNS4_10UnderscoreESW_SW_EEEEENS4_23SM90_TMA_LOAD_MULTICASTENS4_14ComposedLayoutINS4_7SwizzleILi1ELi4ELi3EEENS4_18smem_ptr_flag_bitsILi8EEENSR_INS5_IJNSA_ILi8EEESI_EEENS5_IJSI_SC_EEEEEEEvNS4_8identityESZ_S19_vS1A_EENS_8epilogue10collective6detail29Sm90TmaWarpSpecializedAdapterINS1D_15DefaultEpilogueIaSK_SK_NS1C_6thread17LinearCombinationIaLi1EiiLNS1H_9ScaleType4KindE0ELNS_15FloatRoundStyleE2EaEENS1_15EpilogueDefaultEEEEEvvEEEEvNT_6ParamsE:
[----:B------:R-:W0:Y:S02]  /*0000*/  LDC R1, c[0x0][0x28] ;  /* 0x00000a00ff017b82 */ /* 0x000e240000000800 */
[----:B0-----:R-:W-:Y:S01]  /*0010*/  VIADD R1, R1, 0xfffffff8 ;  /* 0xfffffff801017836 */ /* 0x001fe20000000000 */
[----:B------:R-:W0:Y:S01]  /*0020*/  S2R R5, SR_TID.X ;  /* 0x0000000000057919 */ /* 0x000e220000002100 */
[----:B------:R-:W-:Y:S01]  /*0030*/  ELECT P0, URZ, PT ;  /* 0x00000000003f782f */ /* 0x000fe20003800000 */
[----:B------:R-:W-:Y:S01]  /*0040*/  BSSY B0, `(.L_x_0) ;  /* 0x000000f000007945 */ /* 0x000fe20003800000 */
[--C-:B0-----:R-:W-:Y:S02]  /*0050*/  SHF.R.U32.HI R0, RZ, 0x5, R5.reuse ;  /* 0x00000005ff007819 */ /* 0x101fe40000011605 */
[----:B------:R-:W-:-:S03]  /*0060*/  SHF.R.U32.HI R7, RZ, 0x7, R5 ;  /* 0x00000007ff077819 */ /* 0x000fc60000011605 */
[----:B------:R-:W0:Y:S04]  /*0070*/  SHFL.IDX PT, R2, R0, RZ, 0x1f ;  /* 0x00001fff00027589 */ /* 0x000e2800000e0000 */
[----:B------:R1:W2:Y:S01]  /*0080*/  SHFL.IDX PT, R10, R7, RZ, 0x1f ;  /* 0x00001fff070a7589 */ /* 0x0002a200000e0000 */
[----:B0-----:R-:W-:-:S13]  /*0090*/  ISETP.NE.OR P0, PT, R2, RZ, !P0 ;  /* 0x000000ff0200720c */ /* 0x001fda0004705670 */
[----:B-12---:R-:W-:Y:S05]  /*00a0*/  @P0 BRA `(.L_x_1) ;  /* 0x0000000000200947 */ /* 0x006fea0003800000 */
[----:B------:R-:W-:Y:S02]  /*00b0*/  ULDC.64 UR4, c[0x0][0x198] ;  /* 0x0000660000047ab9 */ /* 0x000fe40000000a00 */
[----:B------:R-:W-:Y:S02]  /*00c0*/  UIADD3 UR6, UP0, UR4, 0xf0, URZ ;  /* 0x000000f004067890 */ /* 0x000fe4000ff1e03f */
[----:B------:R-:W-:Y:S02]  /*00d0*/  UIADD3 UR4, UP1, UR4, 0x1f0, URZ ;  /* 0x000001f004047890 */ /* 0x000fe4000ff3e03f */
[----:B------:R-:W-:Y:S02]  /*00e0*/  UIADD3.X UR7, URZ, UR5, URZ, UP0, !UPT ;  /* 0x000000053f077290 */ /* 0x000fe400087fe43f */
[----:B------:R-:W-:-:S07]  /*00f0*/  UIADD3.X UR5, URZ, UR5, URZ, UP1, !UPT ;  /* 0x000000053f057290 */ /* 0x000fce0008ffe43f */
[----:B------:R0:W-:Y:S02]  /*0100*/  UTMACCTL.PF [UR6] ;  /* 0x00000000060079b9 */ /* 0x0001e40008040000 */
[----:B------:R0:W-:Y:S02]  /*0110*/  UTMACCTL.PF [UR4] ;  /* 0x00000000040079b9 */ /* 0x0001e40008040000 */
[----:B0-----:R-:W-:Y:S01]  /*0120*/  NOP ;  /* 0x0000000000007918 */ /* 0x001fe20000000000 */
.L_x_1:
[----:B------:R-:W-:Y:S05]  /*0130*/  BSYNC B0 ;  /* 0x0000000000007941 */ /* 0x000fea0003800000 */
.L_x_0:
[----:B------:R-:W0:Y:S02]  /*0140*/  SHFL.IDX PT, R8, R0, RZ, 0x1f ;  /* 0x00001fff00087589 */ /* 0x000e2400000e0000 */
[----:B0-----:R-:W-:-:S13]  /*0150*/  ISETP.NE.AND P0, PT, R8, RZ, PT ;  /* 0x000000ff0800720c */ /* 0x001fda0003f05270 */
[----:B------:R-:W-:Y:S05]  /*0160*/  @P0 BRA `(.L_x_2) ;  /* 0x0000000000500947 */ /* 0x000fea0003800000 */
[----:B------:R-:W0:Y:S01]  /*0170*/  S2UR UR8, SR_CgaCtaId ;  /* 0x00000000000879c3 */ /* 0x000e220000008800 */
[----:B------:R-:W-:Y:S01]  /*0180*/  UMOV UR4, 0x400 ;  /* 0x0000040000047882 */ /* 0x000fe20000000000 */
[----:B------:R-:W-:Y:S01]  /*0190*/  UMOV UR5, 0x1 ;  /* 0x0000000100057882 */ /* 0x000fe20000000000 */
[----:B------:R-:W-:Y:S01]  /*01a0*/  UMOV UR6, 0x3 ;  /* 0x0000000300067882 */ /* 0x000fe20000000000 */
[----:B------:R-:W-:Y:S01]  /*01b0*/  ELECT P0, URZ, PT ;  /* 0x00000000003f782f */ /* 0x000fe20003800000 */
[----:B------:R-:W-:-:S04]  /*01c0*/  UIADD3 UR6, -UR6, 0x100000, URZ ;  /* 0x0010000006067890 */ /* 0x000fc8000fffe13f */
[----:B------:R-:W-:Y:S02]  /*01d0*/  USHF.L.U32 UR7, UR6, 0xb, URZ ;  /* 0x0000000b06077899 */ /* 0x000fe4000800063f */
[----:B------:R-:W-:Y:S02]  /*01e0*/  USHF.L.U32 UR6, UR6, 0x1, URZ ;  /* 0x0000000106067899 */ /* 0x000fe4000800063f */
[----:B0-----:R-:W-:Y:S02]  /*01f0*/  ULEA UR8, UR8, UR4, 0x18 ;  /* 0x0000000408087291 */ /* 0x001fe4000f8ec03f */
[----:B------:R-:W-:-:S04]  /*0200*/  UIADD3 UR4, -UR5, 0x100000, URZ ;  /* 0x0010000005047890 */ /* 0x000fc8000fffe13f */
[----:B------:R-:W-:Y:S02]  /*0210*/  USHF.L.U32 UR5, UR4, 0xb, URZ ;  /* 0x0000000b04057899 */ /* 0x000fe4000800063f */
[----:B------:R-:W-:Y:S01]  /*0220*/  USHF.L.U32 UR4, UR4, 0x1, URZ ;  /* 0x0000000104047899 */ /* 0x000fe2000800063f */
[----:B------:R-:W0:Y:S11]  /*0230*/  FENCE.VIEW.ASYNC.S ;  /* 0x00000000000073c6 */ /* 0x000e360000000000 */
[----:B0-----:R0:W1:Y:S01]  /*0240*/  SYNCS.EXCH.64 URZ, [UR8], UR4 ;  /* 0x00000004083f75b2 */ /* 0x0010620008000100 */
[----:B------:R0:W2:Y:S01]  /*0250*/  SYNCS.EXCH.64 URZ, [UR8+0x18], UR6 ;  /* 0x00001806083f75b2 */ /* 0x0000a20008000100 */
[----:B------:R0:W3:Y:S01]  /*0260*/  SYNCS.EXCH.64 URZ, [UR8+0x8], UR4 ;  /* 0x00000804083f75b2 */ /* 0x0000e20008000100 */
[----:B------:R0:W4:Y:S01]  /*0270*/  SYNCS.EXCH.64 URZ, [UR8+0x20], UR6 ;  /* 0x00002006083f75b2 */ /* 0x0001220008000100 */
[----:B------:R0:W0:Y:S01]  /*0280*/  SYNCS.EXCH.64 URZ, [UR8+0x10], UR4 ;  /* 0x00001004083f75b2 */ /* 0x0000220008000100 */
[----:B------:R0:W0:Y:S01]  /*0290*/  SYNCS.EXCH.64 URZ, [UR8+0x28], UR6 ;  /* 0x00002806083f75b2 */ /* 0x0000220008000100 */
[----:B------:R-:W-:Y:S01]  /*02a0*/  NOP ;  /* 0x0000000000007918 */ /* 0x000fe20000000000 */
.L_x_2:
[----:B------:R-:W5:Y:S01]  /*02b0*/  SHFL.IDX PT, R9, R0, RZ, 0x1f ;  /* 0x00001fff00097589 */ /* 0x000f6200000e0000 */
[----:B------:R-:W-:Y:S01]  /*02c0*/  SHF.R.S32.HI R4, RZ, 0x1f, R5 ;  /* 0x0000001fff047819 */ /* 0x000fe20000011405 */
[----:B------:R-:W1:Y:S01]  /*02d0*/  S2UR UR12, SR_CTAID.X ;  /* 0x00000000000c79c3 */ /* 0x000e620000002500 */
[----:B------:R-:W-:Y:S01]  /*02e0*/  ELECT P0, URZ, PT ;  /* 0x00000000003f782f */ /* 0x000fe20003800000 */
[----:B------:R1:W2:Y:S01]  /*02f0*/  SHFL.IDX PT, R11, R0, RZ, 0x1f ;  /* 0x00001fff000b7589 */ /* 0x0002a200000e0000 */
[----:B------:R-:W-:Y:S02]  /*0300*/  LEA.HI R4, R4, R5, RZ, 0x7 ;  /* 0x0000000504047211 */ /* 0x000fe400078f38ff */
[----:B------:R-:W-:Y:S02]  /*0310*/  ELECT P1, URZ, PT ;  /* 0x00000000003f782f */ /* 0x000fe40003820000 */
[----:B------:R-:W-:Y:S01]  /*0320*/  SHF.R.S32.HI R13, RZ, 0x1f, R8 ;  /* 0x0000001fff0d7819 */ /* 0x000fe20000011408 */
[----:B------:R-:W3:Y:S01]  /*0330*/  S2R R6, SR_CTAID.Y ;  /* 0x0000000000067919 */ /* 0x000ee20000002600 */
[----:B------:R-:W-:Y:S01]  /*0340*/  LOP3.LUT R4, R4, 0xffffff80, RZ, 0xc0, !PT ;  /* 0xffffff8004047812 */ /* 0x000fe200078ec0ff */
[----:B------:R-:W4:Y:S01]  /*0350*/  LDC R14, c[0x0][0x140] ;  /* 0x00005000ff0e7b82 */ /* 0x000f220000000800 */
[----:B0-----:R-:W-:Y:S01]  /*0360*/  ULDC UR4, c[0x0][0x150] ;  /* 0x0000540000047ab9 */ /* 0x001fe20000000800 */
[----:B------:R-:W-:Y:S01]  /*0370*/  LEA.HI R13, R13, R8, RZ, 0x2 ;  /* 0x000000080d0d7211 */ /* 0x000fe200078f10ff */
[----:B------:R-:W0:Y:S01]  /*0380*/  SHFL.IDX PT, R16, R7, RZ, 0x1f ;  /* 0x00001fff07107589 */ /* 0x000e2200000e0000 */
[----:B------:R-:W-:Y:S01]  /*0390*/  IMAD.IADD R4, R5, 0x1, -R4 ;  /* 0x0000000105047824 */ /* 0x000fe200078e0a04 */
[----:B------:R-:W-:Y:S01]  /*03a0*/  UMOV UR11, 0x80 ;  /* 0x00000080000b7882 */ /* 0x000fe20000000000 */
[----:B------:R-:W-:Y:S01]  /*03b0*/  LOP3.LUT R13, R13, 0x3ffffffc, RZ, 0xc0, !PT ;  /* 0x3ffffffc0d0d7812 */ /* 0x000fe200078ec0ff */
[----:B------:R-:W-:Y:S01]  /*03c0*/  NOP ;  /* 0x0000000000007918 */ /* 0x000fe20000000000 */
[----:B------:R-:W0:Y:S01]  /*03d0*/  LDC R15, c[0x0][0x144] ;  /* 0x00005100ff0f7b82 */ /* 0x000e220000000800 */
[----:B------:R-:W-:Y:S01]  /*03e0*/  SHF.R.S32.HI R3, RZ, 0x1f, R4 ;  /* 0x0000001fff037819 */ /* 0x000fe20000011404 */
[----:B------:R-:W-:Y:S01]  /*03f0*/  NOP ;  /* 0x0000000000007918 */ /* 0x000fe20000000000 */
[----:B------:R-:W-:Y:S01]  /*0400*/  IMAD.IADD R8, R8, 0x1, -R13 ;  /* 0x0000000108087824 */ /* 0x000fe200078e0a0d */
[C---:B------:R-:W-:Y:S01]  /*0410*/  ISETP.NE.AND P4, PT, R10.reuse, RZ, PT ;  /* 0x000000ff0a00720c */ /* 0x040fe20003f85270 */
[----:B------:R-:W-:Y:S01]  /*0420*/  VIADD R33, R10, 0xffffffff ;  /* 0xffffffff0a217836 */ /* 0x000fe20000000000 */
[----:B-----5:R-:W-:Y:S01]  /*0430*/  ISETP.NE.OR P0, PT, R9, RZ, !P0 ;  /* 0x000000ff0900720c */ /* 0x020fe20004705670 */
[----:B------:R-:W-:Y:S01]  /*0440*/  IMAD.MOV.U32 R89, RZ, RZ, 0x1 ;  /* 0x00000001ff597424 */ /* 0x000fe200078e00ff */
[----:B------:R-:W-:Y:S01]  /*0450*/  LEA.HI R9, R3, R4, RZ, 0x3 ;  /* 0x0000000403097211 */ /* 0x000fe200078f18ff */
[----:B------:R-:W5:Y:S01]  /*0460*/  LDC R21, c[0x0][0x148] ;  /* 0x00005200ff157b82 */ /* 0x000f620000000800 */
[----:B-1----:R-:W-:-:S02]  /*0470*/  I2FP.F32.U32 R12, UR12 ;  /* 0x0000000c000c7c45 */ /* 0x002fc40008201000 */
[--C-:B------:R-:W-:Y:S02]  /*0480*/  SHF.R.S32.HI R0, RZ, 0x3, R9.reuse ;  /* 0x00000003ff007819 */ /* 0x100fe40000011409 */
[----:B------:R-:W-:Y:S01]  /*0490*/  SHF.R.S32.HI R9, RZ, 0x1f, R9 ;  /* 0x0000001fff097819 */ /* 0x000fe20000011409 */
[----:B------:R-:W-:Y:S01]  /*04a0*/  FMUL R12, R12, UR4 ;  /* 0x000000040c0c7c20 */ /* 0x000fe20008400000 */
[----:B--2---:R-:W-:Y:S01]  /*04b0*/  ISETP.NE.OR P1, PT, R11, RZ, !P1 ;  /* 0x000000ff0b00720c */ /* 0x004fe20004f25670 */
[----:B------:R-:W-:Y:S01]  /*04c0*/  ULDC UR4, c[0x0][0x154] ;  /* 0x0000550000047ab9 */ /* 0x000fe20000000800 */
[----:B------:R-:W-:Y:S01]  /*04d0*/  LEA.HI R11, R9, R0, RZ, 0x2 ;  /* 0x00000000090b7211 */ /* 0x000fe200078f10ff */
[----:B------:R-:W-:Y:S01]  /*04e0*/  VOTEU.ALL UP1, P0 ;  /* 0x00000000003f7886 */ /* 0x000fe20000020000 */
[----:B------:R-:W-:Y:S01]  /*04f0*/  SHF.R.S32.HI R9, RZ, 0x1f, R2 ;  /* 0x0000001fff097819 */ /* 0x000fe20000011402 */
[----:B------:R-:W1:Y:S01]  /*0500*/  F2I.U32.TRUNC.NTZ R12, R12 ;  /* 0x0000000c000c7305 */ /* 0x000e62000020f000 */
[----:B------:R-:W-:Y:S01]  /*0510*/  LOP3.LUT R11, R11, 0xfffffffc, RZ, 0xc0, !PT ;  /* 0xfffffffc0b0b7812 */ /* 0x000fe200078ec0ff */
[----:B------:R-:W-:Y:S01]  /*0520*/  VOTEU.ALL UP0, P0 ;  /* 0x00000000003f7886 */ /* 0x000fe20000000000 */
[----:B------:R-:W-:Y:S01]  /*0530*/  LEA.HI R9, R9, R2, RZ, 0x2 ;  /* 0x0000000209097211 */ /* 0x000fe200078f10ff */
[----:B------:R-:W2:Y:S01]  /*0540*/  @!UP1 S2UR UR7, SR_CgaCtaId ;  /* 0x00000000000799c3 */ /* 0x000ea20000008800 */
[----:B----4-:R-:W-:Y:S01]  /*0550*/  ISETP.EQ.U32.AND P2, PT, R14, 0x1, PT ;  /* 0x000000010e00780c */ /* 0x010fe20003f42070 */
[----:B------:R-:W-:Y:S01]  /*0560*/  IMAD.IADD R11, R0, 0x1, -R11 ;  /* 0x00000001000b7824 */ /* 0x000fe200078e0a0b */
[----:B------:R-:W-:Y:S01]  /*0570*/  LOP3.LUT R9, R9, 0xfffffffc, RZ, 0xc0, !PT ;  /* 0xfffffffc09097812 */ /* 0x000fe200078ec0ff */
[----:B------:R-:W-:Y:S01]  /*0580*/  VOTEU.ALL UP2, P1 ;  /* 0x00000000003f7886 */ /* 0x000fe20000840000 */
[----:B------:R-:W-:Y:S01]  /*0590*/  @!UP1 UMOV UR6, 0x400 ;  /* 0x0000040000069882 */ /* 0x000fe20000000000 */
[----:B------:R-:W-:Y:S01]  /*05a0*/  IMAD R8, R8, 0x4, R11 ;  /* 0x0000000408087824 */ /* 0x000fe200078e020b */
[----:B------:R-:W-:Y:S01]  /*05b0*/  VOTEU.ALL UP3, P1 ;  /* 0x00000000003f7886 */ /* 0x000fe20000860000 */
[----:B------:R-:W-:Y:S01]  /*05c0*/  IMAD.IADD R14, R2, 0x1, -R9 ;  /* 0x00000001020e7824 */ /* 0x000fe200078e0a09 */
[----:B---3--:R-:W-:Y:S01]  /*05d0*/  I2FP.F32.U32 R2, R6 ;  /* 0x0000000600027245 */ /* 0x008fe20000201000 */
[----:B------:R-:W3:Y:S01]  /*05e0*/  @!UP2 S2UR UR10, SR_CgaCtaId ;  /* 0x00000000000aa9c3 */ /* 0x000ee20000008800 */
[----:B------:R-:W-:Y:S01]  /*05f0*/  LEA.HI R0, R8, R8, RZ, 0x1 ;  /* 0x0000000808007211 */ /* 0x000fe200078f08ff */
[----:B-1----:R-:W-:Y:S01]  /*0600*/  IMAD.MOV R12, RZ, RZ, -R12 ;  /* 0x000000ffff0c7224 */ /* 0x002fe200078e0a0c */
[----:B------:R-:W-:Y:S01]  /*0610*/  @!UP2 UMOV UR9, 0x400 ;  /* 0x000004000009a882 */ /* 0x000fe20000000000 */
[----:B------:R-:W-:Y:S01]  /*0620*/  FMUL R2, R2, UR4 ;  /* 0x0000000402027c20 */ /* 0x000fe20008400000 */
[----:B------:R-:W-:Y:S01]  /*0630*/  LOP3.LUT R11, R0, 0xfffffffe, RZ, 0xc0, !PT ;  /* 0xfffffffe000b7812 */ /* 0x000fe200078ec0ff */
[----:B0-----:R-:W-:Y:S01]  /*0640*/  IMAD R20, R15, R12, UR12 ;  /* 0x0000000c0f147e24 */ /* 0x001fe2000f8e020c */
[----:B------:R-:W-:Y:S01]  /*0650*/  UMOV UR4, 0x20 ;  /* 0x0000002000047882 */ /* 0x000fe20000000000 */
[----:B------:R-:W-:Y:S01]  /*0660*/  IMAD.SHL.U32 R9, R8, 0x4, RZ ;  /* 0x0000000408097824 */ /* 0x000fe200078e00ff */
[----:B------:R-:W-:-:S04]  /*0670*/  @!UP1 UIADD3 UR4, -UR4, 0x100000, URZ ;  /* 0x0010000004049890 */ /* 0x000fc8000fffe13f */
[----:B------:R-:W-:Y:S02]  /*0680*/  @!UP1 USHF.L.U32 UR5, UR4, 0xb, URZ ;  /* 0x0000000b04059899 */ /* 0x000fe4000800063f */
[----:B------:R-:W-:Y:S01]  /*0690*/  @!UP1 USHF.L.U32 UR4, UR4, 0x1, URZ ;  /* 0x0000000104049899 */ /* 0x000fe2000800063f */
[C---:B------:R-:W-:Y:S01]  /*06a0*/  IMAD.IADD R11, R8.reuse, 0x1, -R11 ;  /* 0x00000001080b7824 */ /* 0x040fe200078e0a0b */
[----:B------:R-:W0:Y:S01]  /*06b0*/  F2I.U32.TRUNC.NTZ R2, R2 ;  /* 0x0000000200027305 */ /* 0x000e22000020f000 */
[----:B------:R-:W-:Y:S01]  /*06c0*/  VOTEU.ALL UP4, P1 ;  /* 0x00000000003f7886 */ /* 0x000fe20000880000 */
[----:B------:R-:W-:Y:S01]  /*06d0*/  LOP3.LUT R88, R8, 0xc, R9, 0x78, !PT ;  /* 0x0000000c08587812 */ /* 0x000fe200078e7809 */
[----:B--2---:R-:W-:Y:S01]  /*06e0*/  @!UP1 ULEA UR8, UR7, UR6, 0x18 ;  /* 0x0000000607089291 */ /* 0x004fe2000f8ec03f */
[----:B------:R-:W-:Y:S01]  /*06f0*/  ISETP.NE.AND P3, PT, R11, R20, PT ;  /* 0x000000140b00720c */ /* 0x000fe20003f65270 */
[----:B------:R-:W-:-:S04]  /*0700*/  @!UP2 UIADD3 UR6, -UR11, 0x100000, URZ ;  /* 0x001000000b06a890 */ /* 0x000fc8000fffe13f */
[----:B------:R-:W-:Y:S02]  /*0710*/  @!UP2 USHF.L.U32 UR7, UR6, 0xb, URZ ;  /* 0x0000000b0607a899 */ /* 0x000fe4000800063f */
[----:B------:R-:W-:Y:S01]  /*0720*/  @!UP2 USHF.L.U32 UR6, UR6, 0x1, URZ ;  /* 0x000000010606a899 */ /* 0x000fe2000800063f */
[----:B------:R-:W-:Y:S01]  /*0730*/  ISETP.GE.U32.AND P6, PT, R33, 0x2, PT ;  /* 0x000000022100780c */ /* 0x000fe20003fc6070 */
[----:B------:R-:W-:Y:S01]  /*0740*/  VOTEU.ALL UP5, P1 ;  /* 0x00000000003f7886 */ /* 0x000fe200008a0000 */
[----:B------:R-:W-:Y:S01]  /*0750*/  VOTEU.ALL UP1, P0 ;  /* 0x00000000003f7886 */ /* 0x000fe20000020000 */
[----:B------:R-:W-:Y:S02]  /*0760*/  LOP3.LUT P0, RZ, R4, 0x7, RZ, 0xc0, !PT ;  /* 0x0000000704ff7812 */ /* 0x000fe4000780c0ff */
[----:B------:R-:W-:Y:S01]  /*0770*/  R2UR UR43, R16 ;  /* 0x00000000102b72ca */ /* 0x000fe200000e0000 */
[----:B---3--:R-:W-:Y:S01]  /*0780*/  @!UP2 ULEA UR9, UR10, UR9, 0x18 ;  /* 0x000000090a09a291 */ /* 0x008fe2000f8ec03f */
[C---:B------:R-:W-:Y:S01]  /*0790*/  ISETP.LT.U32.AND P0, PT, R88.reuse, 0x4, !P0 ;  /* 0x000000045800780c */ /* 0x040fe20004701070 */
[----:B0-----:R-:W-:Y:S01]  /*07a0*/  IMAD.MOV R24, RZ, RZ, -R2 ;  /* 0x000000ffff187224 */ /* 0x001fe200078e0a02 */
[----:B------:R-:W-:Y:S01]  /*07b0*/  VOTEU.ALL UP2, P1 ;  /* 0x00000000003f7886 */ /* 0x000fe20000840000 */
[----:B------:R-:W-:Y:S01]  /*07c0*/  @P3 LEA.HI R0, R88, R88, RZ, 0x1 ;  /* 0x0000005858003211 */ /* 0x000fe200078f08ff */
[----:B------:R-:W0:Y:S02]  /*07d0*/  FENCE.VIEW.ASYNC.S ;  /* 0x00000000000073c6 */ /* 0x000e240000000000 */
[----:B0-----:R0:W1:Y:S01]  /*07e0*/  @!UP0 SYNCS.EXCH.64 URZ, [UR8+0x60], UR4 ;  /* 0x00006004083f85b2 */ /* 0x0010620008000100 */
[----:B------:R-:W-:Y:S01]  /*07f0*/  ISETP.NE.AND P1, PT, R14, 0x3, PT ;  /* 0x000000030e00780c */ /* 0x000fe20003f25270 */
[----:B-----5:R-:W-:Y:S01]  /*0800*/  IMAD R9, R21, R24, R6 ;  /* 0x0000001815097224 */ /* 0x020fe200078e0206 */
[----:B------:R-:W-:-:S02]  /*0810*/  @P3 SHF.R.S32.HI R0, RZ, 0x1, R0 ;  /* 0x00000001ff003819 */ /* 0x000fc40000011400 */
[----:B------:R-:W-:Y:S02]  /*0820*/  ISETP.EQ.OR P1, PT, R14, RZ, !P1 ;  /* 0x000000ff0e00720c */ /* 0x000fe40004f22670 */
[----:B------:R-:W-:Y:S02]  /*0830*/  @P3 ISETP.NE.AND P5, PT, R0, R9, PT ;  /* 0x000000090000320c */ /* 0x000fe40003fa5270 */
[----:B------:R-:W-:Y:S02]  /*0840*/  ISETP.EQ.AND P1, PT, R10, RZ, P1 ;  /* 0x000000ff0a00720c */ /* 0x000fe40000f22270 */
[----:B------:R-:W-:Y:S02]  /*0850*/  SEL R0, RZ, 0x1, !P0 ;  /* 0x00000001ff007807 */ /* 0x000fe40004000000 */
[----:B------:R-:W-:Y:S02]  /*0860*/  @P3 SEL R89, RZ, 0x1, P5 ;  /* 0x00000001ff593807 */ /* 0x000fe40002800000 */
[----:B------:R-:W-:Y:S01]  /*0870*/  SEL R23, RZ, 0x1, !P1 ;  /* 0x00000001ff177807 */ /* 0x000fe20004800000 */
[----:B------:R0:W2:Y:S01]  /*0880*/  @!UP1 SYNCS.EXCH.64 URZ, [UR8+0x68], UR4 ;  /* 0x00006804083f95b2 */ /* 0x0000a20008000100 */
[----:B------:R-:W-:Y:S01]  /*0890*/  NOP ;  /* 0x0000000000007918 */ /* 0x000fe20000000000 */
[----:B------:R-:W-:-:S02]  /*08a0*/  LOP3.LUT R89, R89, R0, RZ, 0xc0, !PT ;  /* 0x0000000059597212 */ /* 0x000fc400078ec0ff */
[----:B------:R-:W-:Y:S01]  /*08b0*/  SEL R23, R23, 0x2, P6 ;  /* 0x0000000217177807 */ /* 0x000fe20003000000 */
[----:B------:R0:W3:Y:S01]  /*08c0*/  @!UP2 SYNCS.EXCH.64 URZ, [UR9+0x40], UR6 ;  /* 0x00004006093fa5b2 */ /* 0x0000e20008000100 */
[----:B------:R0:W4:Y:S01]  /*08d0*/  @!UP3 SYNCS.EXCH.64 URZ, [UR9+0x48], UR6 ;  /* 0x00004806093fb5b2 */ /* 0x0001220008000100 */
[----:B------:R0:W0:Y:S01]  /*08e0*/  @!UP4 SYNCS.EXCH.64 URZ, [UR9+0x50], UR6 ;  /* 0x00005006093fc5b2 */ /* 0x0000220008000100 */
[----:B------:R0:W0:Y:S01]  /*08f0*/  @!UP5 SYNCS.EXCH.64 URZ, [UR9+0x58], UR6 ;  /* 0x00005806093fd5b2 */ /* 0x0000220008000100 */
[----:B------:R-:W-:Y:S01]  /*0900*/  NOP ;  /* 0x0000000000007918 */ /* 0x000fe20000000000 */
[----:B-1----:R-:W-:Y:S05]  /*0910*/  @!P2 BRA `(.L_x_3) ;  /* 0x000000000008a947 */ /* 0x002fea0003800000 */
[----:B0-234-:R-:W-:Y:S01]  /*0920*/  UCGABAR_ARV ;  /* 0x00000000000079c7 */ /* 0x01dfe20008000000 */
[----:B------:R-:W-:Y:S05]  /*0930*/  BRA `(.L_x_4) ;  /* 0x0000000000047947 */ /* 0x000fea0003800000 */
.L_x_3:
[----:B0-234-:R-:W-:Y:S01]  /*0940*/  NOP ;  /* 0x0000000000007918 */ /* 0x01dfe20000000000 */
.L_x_4:
[----:B------:R-:W-:Y:S01]  /*0950*/  ULDC.64 UR4, c[0x0][0x598] ;  /* 0x0001660000047ab9 */ /* 0x000fe20000000a00 */
[----:B------:R-:W-:Y:S01]  /*0960*/  ULDC.64 UR36, c[0x0][0x208] ;  /* 0x0000820000247ab9 */ /* 0x000fe20000000a00 */
[----:B------:R-:W-:-:S04]  /*0970*/  ISETP.NE.U32.AND P0, PT, RZ, UR4, PT ;  /* 0x00000004ff007c0c */ /* 0x000fc8000bf05070 */
[----:B------:R-:W-:-:S13]  /*0980*/  ISETP.NE.AND.EX P0, PT, RZ, UR5, PT, P0 ;  /* 0x00000005ff007c0c */ /* 0x000fda000bf05300 */
[----:B------:R-:W-:Y:S05]  /*0990*/  @!P0 BRA `(.L_x_5) ;  /* 0x00000000001c8947 */ /* 0x000fea0003800000 */
[----:B------:R-:W0:Y:S02]  /*09a0*/  LDC.64 R8, c[0x0][0x598] ;  /* 0x00016600ff087b82 */ /* 0x000e240000000a00 */
[----:B0-----:R-:W2:Y:S02]  /*09b0*/  LDG.E.64 R8, desc[UR36][R8.64] ;  /* 0x0000002408087981 */ /* 0x001ea4000c1e1b00 */
[----:B--2---:R-:W-:-:S04]  /*09c0*/  ISETP.NE.U32.AND P0, PT, R8, RZ, PT ;  /* 0x000000ff0800720c */ /* 0x004fc80003f05070 */
[----:B------:R-:W-:-:S13]  /*09d0*/  ISETP.NE.AND.EX P0, PT, R9, RZ, PT, P0 ;  /* 0x000000ff0900720c */ /* 0x000fda0003f05300 */
[----:B------:R-:W-:Y:S05]  /*09e0*/  @!P0 BRA `(.L_x_5) ;  /* 0x0000000000088947 */ /* 0x000fea0003800000 */
[----:B------:R0:W5:Y:S01]  /*09f0*/  LD.E R90, desc[UR36][R8.64] ;  /* 0x00000024085a7980 */ /* 0x000162000c101900 */
[----:B------:R-:W-:Y:S05]  /*0a00*/  BRA `(.L_x_6) ;  /* 0x0000000000247947 */ /* 0x000fea0003800000 */
.L_x_5:
[----:B------:R-:W-:Y:S02]  /*0a10*/  ULDC.64 UR4, c[0x0][0x588] ;  /* 0x0001620000047ab9 */ /* 0x000fe40000000a00 */
[----:B------:R-:W-:-:S04]  /*0a20*/  ISETP.NE.U32.AND P0, PT, RZ, UR4, PT ;  /* 0x00000004ff007c0c */ /* 0x000fc8000bf05070 */
[----:B------:R-:W-:-:S13]  /*0a30*/  ISETP.NE.AND.EX P0, PT, RZ, UR5, PT, P0 ;  /* 0x00000005ff007c0c */ /* 0x000fda000bf05300 */
[----:B------:R-:W-:Y:S05]  /*0a40*/  @!P0 BRA `(.L_x_7) ;  /* 0x00000000000c8947 */ /* 0x000fea0003800000 */
[----:B------:R-:W0:Y:S02]  /*0a50*/  LDC.64 R90, c[0x0][0x588] ;  /* 0x00016200ff5a7b82 */ /* 0x000e240000000a00 */
[----:B0-----:R1:W5:Y:S01]  /*0a60*/  LDG.E R90, desc[UR36][R90.64] ;  /* 0x000000245a5a7981 */ /* 0x001362000c1e1900 */
[----:B------:R-:W-:Y:S05]  /*0a70*/  BRA `(.L_x_6) ;  /* 0x0000000000087947 */ /* 0x000fea0003800000 */
.L_x_7:
[----:B------:R-:W-:Y:S02]  /*0a80*/  ULDC UR4, c[0x0][0x580] ;  /* 0x0001600000047ab9 */ /* 0x000fe40000000800 */
[----:B------:R-:W-:-:S07]  /*0a90*/  IMAD.U32 R90, RZ, RZ, UR4 ;  /* 0x00000004ff5a7e24 */ /* 0x000fce000f8e00ff */
.L_x_6:
[----:B------:R-:W-:Y:S02]  /*0aa0*/  ULDC.64 UR4, c[0x0][0x5a0] ;  /* 0x0001680000047ab9 */ /* 0x000fe40000000a00 */
[----:B------:R-:W-:-:S04]  /*0ab0*/  ISETP.NE.U32.AND P0, PT, RZ, UR4, PT ;  /* 0x00000004ff007c0c */ /* 0x000fc8000bf05070 */
[----:B------:R-:W-:-:S13]  /*0ac0*/  ISETP.NE.AND.EX P0, PT, RZ, UR5, PT, P0 ;  /* 0x00000005ff007c0c */ /* 0x000fda000bf05300 */
[----:B------:R-:W-:Y:S05]  /*0ad0*/  @!P0 BRA `(.L_x_8) ;  /* 0x00000000001c8947 */ /* 0x000fea0003800000 */
[----:B0-----:R-:W0:Y:S02]  /*0ae0*/  LDC.64 R8, c[0x0][0x5a0] ;  /* 0x00016800ff087b82 */ /* 0x001e240000000a00 */
[----:B0-----:R-:W2:Y:S02]  /*0af0*/  LDG.E.64 R8, desc[UR36][R8.64] ;  /* 0x0000002408087981 */ /* 0x001ea4000c1e1b00 */
[----:B--2---:R-:W-:-:S04]  /*0b00*/  ISETP.NE.U32.AND P0, PT, R8, RZ, PT ;  /* 0x000000ff0800720c */ /* 0x004fc80003f05070 */
[----:B------:R-:W-:-:S13]  /*0b10*/  ISETP.NE.AND.EX P0, PT, R9, RZ, PT, P0 ;  /* 0x000000ff0900720c */ /* 0x000fda0003f05300 */
[----:B------:R-:W-:Y:S05]  /*0b20*/  @!P0 BRA `(.L_x_8) ;  /* 0x0000000000088947 */ /* 0x000fea0003800000 */
[----:B-1----:R0:W5:Y:S01]  /*0b30*/  LD.E R91, desc[UR36][R8.64] ;  /* 0x00000024085b7980 */ /* 0x002162000c101900 */
[----:B------:R-:W-:Y:S05]  /*0b40*/  BRA `(.L_x_9) ;  /* 0x0000000000247947 */ /* 0x000fea0003800000 */
.L_x_8:
[----:B------:R-:W-:Y:S02]  /*0b50*/  ULDC.64 UR4, c[0x0][0x590] ;  /* 0x0001640000047ab9 */ /* 0x000fe40000000a00 */
[----:B------:R-:W-:-:S04]  /*0b60*/  ISETP.NE.U32.AND P0, PT, RZ, UR4, PT ;  /* 0x00000004ff007c0c */ /* 0x000fc8000bf05070 */
[----:B------:R-:W-:-:S13]  /*0b70*/  ISETP.NE.AND.EX P0, PT, RZ, UR5, PT, P0 ;  /* 0x00000005ff007c0c */ /* 0x000fda000bf05300 */
[----:B------:R-:W-:Y:S05]  /*0b80*/  @!P0 BRA `(.L_x_10) ;  /* 0x00000000000c8947 */ /* 0x000fea0003800000 */
[----:B0-----:R-:W1:Y:S02]  /*0b90*/  LDC.64 R8, c[0x0][0x590] ;  /* 0x00016400ff087b82 */ /* 0x001e640000000a00 */
[----:B-1----:R1:W5:Y:S01]  /*0ba0*/  LDG.E R91, desc[UR36][R8.64] ;  /* 0x00000024085b7981 */ /* 0x002362000c1e1900 */
[----:B------:R-:W-:Y:S05]  /*0bb0*/  BRA `(.L_x_9) ;  /* 0x0000000000087947 */ /* 0x000fea0003800000 */
.L_x_10:
[----:B------:R-:W-:Y:S02]  /*0bc0*/  ULDC UR4, c[0x0][0x584] ;  /* 0x0001610000047ab9 */ /* 0x000fe40000000800 */
[----:B-1----:R-:W-:-:S07]  /*0bd0*/  IMAD.U32 R91, RZ, RZ, UR4 ;  /* 0x00000004ff5b7e24 */ /* 0x002fce000f8e00ff */
.L_x_9:
[----:B------:R-:W2:Y:S01]  /*0be0*/  LDC R2, c[0x0][0x65c] ;  /* 0x00019700ff027b82 */ /* 0x000ea20000000800 */
[----:B------:R-:W-:Y:S01]  /*0bf0*/  ULDC UR6, c[0x0][0x28c] ;  /* 0x0000a30000067ab9 */ /* 0x000fe20000000800 */
[----:B------:R-:W-:Y:S01]  /*0c00*/  ISETP.NE.AND P0, PT, R10, 0x2, PT ;  /* 0x000000020a00780c */ /* 0x000fe20003f05270 */
[----:B------:R-:W-:Y:S01]  /*0c10*/  UIADD3 UR6, UR6, 0x1f, URZ ;  /* 0x0000001f06067890 */ /* 0x000fe2000fffe03f */
[----:B01----:R-:W-:Y:S01]  /*0c20*/  IMAD.U32 R8, RZ, RZ, UR12 ;  /* 0x0000000cff087e24 */ /* 0x003fe2000f8e00ff */
[----:B------:R-:W-:Y:S01]  /*0c30*/  UMOV UR39, URZ ;  /* 0x0000003f00277c82 */ /* 0x000fe20008000000 */
[----:B------:R-:W-:Y:S01]  /*0c40*/  UMOV UR38, URZ ;  /* 0x0000003f00267c82 */ /* 0x000fe20008000000 */
[----:B------:R-:W-:Y:S01]  /*0c50*/  USHF.R.S32.HI UR7, URZ, 0x1f, UR6 ;  /* 0x0000001f3f077899 */ /* 0x000fe20008011406 */
[----:B------:R-:W-:-:S03]  /*0c60*/  ULDC.64 UR8, c[0x0][0x650] ;  /* 0x0001940000087ab9 */ /* 0x000fc60000000a00 */
[----:B------:R-:W-:-:S04]  /*0c70*/  ULEA.HI UR7, UR7, UR6, URZ, 0x5 ;  /* 0x0000000607077291 */ /* 0x000fc8000f8f283f */
[----:B------:R-:W-:Y:S01]  /*0c80*/  USHF.R.S32.HI UR40, URZ, 0x5, UR7 ;  /* 0x000000053f287899 */ /* 0x000fe20008011407 */
[----:B--2---:R-:W-:-:S13]  /*0c90*/  ISETP.NE.AND P1, PT, R2, 0x1, PT ;  /* 0x000000010200780c */ /* 0x004fda0003f25270 */
[----:B------:R-:W0:Y:S01]  /*0ca0*/  @P1 LDC R17, c[0x0][0x10] ;  /* 0x00000400ff111b82 */ /* 0x000e220000000800 */
[----:B------:R-:W-:Y:S02]  /*0cb0*/  @P1 IMAD.MOV.U32 R7, RZ, RZ, RZ ;  /* 0x000000ffff071224 */ /* 0x000fe400078e00ff */
[----:B------:R-:W-:-:S05]  /*0cc0*/  @P1 IMAD.MOV.U32 R9, RZ, RZ, RZ ;  /* 0x000000ffff091224 */ /* 0x000fca00078e00ff */
[----:B------:R-:W1:Y:S01]  /*0cd0*/  @!P1 LDC R11, c[0x0][0xc] ;  /* 0x00000300ff0b9b82 */ /* 0x000e620000000800 */
[----:B------:R-:W-:Y:S01]  /*0ce0*/  ULDC UR4, c[0x0][0xc] ;  /* 0x0000030000047ab9 */ /* 0x000fe20000000800 */
[----:B------:R-:W-:Y:S02]  /*0cf0*/  ULDC UR5, c[0x0][0x10] ;  /* 0x0000040000057ab9 */ /* 0x000fe40000000800 */
[----:B------:R-:W-:-:S04]  /*0d00*/  UIMAD.WIDE.U32 UR4, UR4, UR5, URZ ;  /* 0x00000005040472a5 */ /* 0x000fc8000f8e003f */
[----:B------:R-:W2:Y:S01]  /*0d10*/  LDC R0, c[0x0][0x14] ;  /* 0x00000500ff007b82 */ /* 0x000ea20000000800 */
[----:B0-----:R-:W-:-:S04]  /*0d20*/  @P1 IMAD.WIDE.U32 R16, R17, UR12, R6 ;  /* 0x0000000c11101c25 */ /* 0x001fc8000f8e0006 */
[----:B------:R-:W-:Y:S02]  /*0d30*/  @P1 IMAD.IADD R17, R17, 0x1, R9 ;  /* 0x0000000111111824 */ /* 0x000fe400078e0209 */
[----:B------:R-:W-:Y:S02]  /*0d40*/  IMAD.MOV.U32 R9, RZ, RZ, RZ ;  /* 0x000000ffff097224 */ /* 0x000fe400078e00ff */
[----:B-1----:R-:W-:-:S04]  /*0d50*/  @!P1 IMAD.WIDE.U32 R8, R6, R11, R8 ;  /* 0x0000000b06089225 */ /* 0x002fc800078e0008 */
[----:B------:R-:W-:Y:S02]  /*0d60*/  @!P1 IMAD.MOV.U32 R16, RZ, RZ, R8 ;  /* 0x000000ffff109224 */ /* 0x000fe400078e0008 */
[----:B--2---:R-:W-:-:S04]  /*0d70*/  IMAD.WIDE.U32 R12, R0, UR4, RZ ;  /* 0x00000004000c7c25 */ /* 0x004fc8000f8e00ff */
[----:B------:R-:W-:Y:S01]  /*0d80*/  IMAD R10, R0, UR5, RZ ;  /* 0x00000005000a7c24 */ /* 0x000fe2000f8e02ff */
[----:B------:R0:W-:Y:S01]  /*0d90*/  STL.64 [R1], R12 ;  /* 0x0000000c01007387 */ /* 0x0001e20000100a00 */
[----:B------:R-:W-:Y:S02]  /*0da0*/  @!P1 IMAD.MOV.U32 R17, RZ, RZ, R9 ;  /* 0x000000ffff119224 */ /* 0x000fe400078e0009 */
[----:B------:R-:W-:Y:S01]  /*0db0*/  IMAD.IADD R0, R13, 0x1, R10 ;  /* 0x000000010d007824 */ /* 0x000fe200078e020a */
[----:B------:R-:W-:Y:S06]  /*0dc0*/  @P0 BRA `(.L_x_11) ;  /* 0x0000000000200947 */ /* 0x000fec0003800000 */
[----:B------:R-:W-:Y:S01]  /*0dd0*/  UISETP.GE.U32.AND UP0, UPT, UR40, 0x3, UPT ;  /* 0x000000032800788c */ /* 0x000fe2000bf06070 */
[----:B------:R-:W-:Y:S01]  /*0de0*/  IADD3 R16, P0, R16, R12, RZ ;  /* 0x0000000c10107210 */ /* 0x000fe20007f1e0ff */
[----:B------:R-:W-:Y:S01]  /*0df0*/  UIMAD.WIDE.U32 UR4, UR40, -0x55555555, URZ ;  /* 0xaaaaaaab280478a5 */ /* 0x000fe2000f8e003f */
[----:B------:R-:W-:-:S03]  /*0e00*/  UMOV UR38, URZ ;  /* 0x0000003f00267c82 */ /* 0x000fc60008000000 */
[----:B------:R-:W-:Y:S01]  /*0e10*/  USHF.R.U32.HI UR4, URZ, 0x1, UR5 ;  /* 0x000000013f047899 */ /* 0x000fe20008011605 */
[----:B------:R-:W-:-:S03]  /*0e20*/  IMAD.X R17, R0, 0x1, R17, P0 ;  /* 0x0000000100117824 */ /* 0x000fc600000e0611 */
[----:B------:R-:W-:Y:S02]  /*0e30*/  UIMAD UR39, UR4, -0x3, UR40 ;  /* 0xfffffffd042778a4 */ /* 0x000fe4000f8e0228 */
[----:B------:R-:W-:-:S12]  /*0e40*/  @UP0 ULOP3.LUT UR38, UR4, 0x1, URZ, 0xc0, !UPT ;  /* 0x0000000104260892 */ /* 0x000fd8000f8ec03f */
.L_x_11:
[----:B------:R-:W-:Y:S01]  /*0e50*/  ISETP.GE.U32.AND P0, PT, R16, UR8, PT ;  /* 0x0000000810007c0c */ /* 0x000fe2000bf06070 */
[----:B------:R-:W-:Y:S01]  /*0e60*/  IMAD.MOV.U32 R22, RZ, RZ, -0x1 ;  /* 0xffffffffff167424 */ /* 0x000fe200078e00ff */
[----:B------:R-:W-:Y:S01]  /*0e70*/  PRMT R8, RZ, 0x7610, R8 ;  /* 0x00007610ff087816 */ /* 0x000fe20000000008 */
[----:B------:R-:W-:Y:S01]  /*0e80*/  IMAD.MOV.U32 R19, RZ, RZ, -0x1 ;  /* 0xffffffffff137424 */ /* 0x000fe200078e00ff */
[----:B------:R-:W-:Y:S01]  /*0e90*/  ISETP.GE.U32.AND.EX P0, PT, R17, UR9, PT, P0 ;  /* 0x0000000911007c0c */ /* 0x000fe2000bf06100 */
[----:B------:R-:W-:-:S12]  /*0ea0*/  IMAD.MOV.U32 R18, RZ, RZ, -0x1 ;  /* 0xffffffffff127424 */ /* 0x000fd800078e00ff */
[----:B------:R-:W-:Y:S05]  /*0eb0*/  @P0 BRA `(.L_x_12) ;  /* 0x0000000400240947 */ /* 0x000fea0003800000 */
[----:B------:R-:W1:Y:S01]  /*0ec0*/  LDC.64 R18, c[0x0][0x628] ;  /* 0x00018a00ff127b82 */ /* 0x000e620000000a00 */
[----:B------:R-:W-:Y:S02]  /*0ed0*/  IMAD.MOV.U32 R8, RZ, RZ, R16 ;  /* 0x000000ffff087224 */ /* 0x000fe400078e0010 */
[----:B------:R-:W-:-:S05]  /*0ee0*/  IMAD.MOV.U32 R9, RZ, RZ, R17 ;  /* 0x000000ffff097224 */ /* 0x000fca00078e0011 */
[----:B------:R-:W2:Y:S08]  /*0ef0*/  LDC R22, c[0x0][0x630] ;  /* 0x00018c00ff167b82 */ /* 0x000eb00000000800 */
[----:B------:R-:W3:Y:S01]  /*0f00*/  LDC.64 R26, c[0x0][0x620] ;  /* 0x00018800ff1a7b82 */ /* 0x000ee20000000a00 */
[----:B-1----:R-:W-:-:S04]  /*0f10*/  ISETP.NE.U32.AND P0, PT, R18, RZ, PT ;  /* 0x000000ff1200720c */ /* 0x002fc80003f05070 */
[----:B------:R-:W-:-:S13]  /*0f20*/  ISETP.NE.AND.EX P0, PT, R19, RZ, PT, P0 ;  /* 0x000000ff1300720c */ /* 0x000fda0003f05300 */
[----:B--23--:R-:W-:Y:S05]  /*0f30*/  @!P0 BRA `(.L_x_13) ;  /* 0x0000000000288947 */ /* 0x00cfea0003800000 */
[----:B0-----:R-:W0:Y:S02]  /*0f40*/  LDC R13, c[0x0][0x634] ;  /* 0x00018d00ff0d7b82 */ /* 0x001e240000000800 */
[----:B0-----:R-:W-:-:S05]  /*0f50*/  IADD3 R13, P0, R16, R13, RZ ;  /* 0x0000000d100d7210 */ /* 0x001fca0007f1e0ff */
[----:B------:R-:W-:-:S04]  /*0f60*/  IMAD.X R15, RZ, RZ, R17, P0 ;  /* 0x000000ffff0f7224 */ /* 0x000fc800000e0611 */
[----:B------:R-:W-:-:S04]  /*0f70*/  IMAD.WIDE.U32 R8, R15, R18, RZ ;  /* 0x000000120f087225 */ /* 0x000fc800078e00ff */
[----:B------:R-:W-:-:S04]  /*0f80*/  IMAD.WIDE.U32 R10, P0, R13, R19, R8 ;  /* 0x000000130d0a7225 */ /* 0x000fc80007800008 */
[----:B------:R-:W-:-:S04]  /*0f90*/  IMAD.WIDE.U32 R8, R13, R18, RZ ;  /* 0x000000120d087225 */ /* 0x000fc800078e00ff */
[----:B------:R-:W-:Y:S01]  /*0fa0*/  IMAD.X R13, RZ, RZ, RZ, P0 ;  /* 0x000000ffff0d7224 */ /* 0x000fe200000e06ff */
[----:B------:R-:W-:Y:S01]  /*0fb0*/  IADD3 RZ, P0, R9, R10, RZ ;  /* 0x0000000a09ff7210 */ /* 0x000fe20007f1e0ff */
[----:B------:R-:W-:-:S04]  /*0fc0*/  IMAD.MOV.U32 R12, RZ, RZ, R11 ;  /* 0x000000ffff0c7224 */ /* 0x000fc800078e000b */
[----:B------:R-:W-:-:S08]  /*0fd0*/  IMAD.WIDE.U32.X R8, R15, R19, R12, P0 ;  /* 0x000000130f087225 */ /* 0x000fd000000e040c */
.L_x_13:
[----:B------:R-:W1:Y:S01]  /*0fe0*/  LDC.64 R28, c[0x0][0x640] ;  /* 0x00019000ff1c7b82 */ /* 0x000e620000000a00 */
[-CC-:B------:R-:W-:Y:S01]  /*0ff0*/  SHF.R.U64 R32, R8, R22.reuse, R9.reuse ;  /* 0x0000001608207219 */ /* 0x180fe20000001209 */
[----:B------:R-:W-:Y:S01]  /*1000*/  IMAD.MOV.U32 R31, RZ, RZ, 0x1 ;  /* 0x00000001ff1f7424 */ /* 0x000fe200078e00ff */
[----:B------:R-:W-:Y:S02]  /*1010*/  SHF.R.U32.HI R8, RZ, R22, R9 ;  /* 0x00000016ff087219 */ /* 0x000fe40000011609 */
[----:B------:R-:W-:-:S03]  /*1020*/  IADD3 R11, P0, RZ, -R32, RZ ;  /* 0x80000020ff0b7210 */ /* 0x000fc60007f1e0ff */
[----:B0-----:R-:W0:Y:S02]  /*1030*/  LDC R12, c[0x0][0x618] ;  /* 0x00018600ff0c7b82 */ /* 0x001e240000000800 */
[----:B------:R-:W-:-:S04]  /*1040*/  IMAD.X R9, RZ, RZ, ~R8, P0 ;  /* 0x000000ffff097224 */ /* 0x000fc800000e0e08 */
[-C--:B------:R-:W-:Y:S02]  /*1050*/  IMAD R10, R9, R26.reuse, RZ ;  /* 0x0000001a090a7224 */ /* 0x080fe400078e02ff */
[----:B------:R-:W2:Y:S01]  /*1060*/  LDC R13, c[0x0][0x608] ;  /* 0x00018200ff0d7b82 */ /* 0x000ea20000000800 */
[----:B------:R-:W-:-:S04]  /*1070*/  IMAD.WIDE.U32 R8, R11, R26, R16 ;  /* 0x0000001a0b087225 */ /* 0x000fc800078e0010 */
[----:B------:R-:W-:-:S03]  /*1080*/  IMAD R11, R11, R27, R10 ;  /* 0x0000001b0b0b7224 */ /* 0x000fc600078e020a */
[----:B------:R-:W3:Y:S01]  /*1090*/  LDC R18, c[0x0][0x658] ;  /* 0x00019600ff127b82 */ /* 0x000ee20000000800 */
[----:B------:R-:W-:Y:S01]  /*10a0*/  IMAD.IADD R9, R9, 0x1, R11 ;  /* 0x0000000109097824 */ /* 0x000fe200078e020b */
[----:B-1----:R-:W-:Y:S01]  /*10b0*/  ISETP.NE.U32.AND P0, PT, R28, RZ, PT ;  /* 0x000000ff1c00720c */ /* 0x002fe20003f05070 */
[----:B------:R-:W-:-:S03]  /*10c0*/  IMAD.MOV.U32 R11, RZ, RZ, -0x1 ;  /* 0xffffffffff0b7424 */ /* 0x000fc600078e00ff */
[----:B------:R-:W-:Y:S02]  /*10d0*/  ISETP.NE.AND.EX P0, PT, R29, RZ, PT, P0 ;  /* 0x000000ff1d00720c */ /* 0x000fe40003f05300 */
[----:B------:R-:W1:Y:S01]  /*10e0*/  LDC R27, c[0x0][0x600] ;  /* 0x00018000ff1b7b82 */ /* 0x000e620000000800 */
[-CC-:B0-----:R-:W-:Y:S02]  /*10f0*/  SHF.R.U64 R25, R8, R12.reuse, R9.reuse ;  /* 0x0000000c08197219 */ /* 0x181fe40000001209 */
[----:B------:R-:W-:-:S05]  /*1100*/  SHF.R.U32.HI R8, RZ, R12, R9 ;  /* 0x0000000cff087219 */ /* 0x000fca0000011609 */
[----:B------:R-:W0:Y:S01]  /*1110*/  LDC R22, c[0x0][0x648] ;  /* 0x00019200ff167b82 */ /* 0x000e220000000800 */
[-CC-:B--2---:R-:W-:Y:S02]  /*1120*/  SHF.R.U64 R34, R25, R13.reuse, R8.reuse ;  /* 0x0000000d19227219 */ /* 0x184fe40000001208 */
[----:B------:R-:W-:-:S05]  /*1130*/  SHF.R.U32.HI R9, RZ, R13, R8 ;  /* 0x0000000dff097219 */ /* 0x000fca0000011608 */
[----:B------:R-:W2:Y:S01]  /*1140*/  LDC R26, c[0x0][0x638] ;  /* 0x00018e00ff1a7b82 */ /* 0x000ea20000000800 */
[-C--:B---3--:R-:W-:Y:S02]  /*1150*/  SHF.L.U32 R8, R11, R18.reuse, RZ ;  /* 0x000000120b087219 */ /* 0x088fe400000006ff */
[--C-:B------:R-:W-:Y:S02]  /*1160*/  SHF.R.U64 R36, R34, R18, R9.reuse ;  /* 0x0000001222247219 */ /* 0x100fe40000001209 */
[----:B------:R-:W-:Y:S02]  /*1170*/  LOP3.LUT R15, RZ, R8, RZ, 0x33, !PT ;  /* 0x00000008ff0f7212 */ /* 0x000fe400078e33ff */
[----:B------:R-:W-:Y:S01]  /*1180*/  SHF.R.U32.HI R9, RZ, R18, R9 ;  /* 0x00000012ff097219 */ /* 0x000fe20000011609 */
[----:B------:R-:W3:Y:S01]  /*1190*/  LDC R30, c[0x0][0x610] ;  /* 0x00018400ff1e7b82 */ /* 0x000ee20000000800 */
[----:B------:R-:W-:Y:S01]  /*11a0*/  IMAD.MOV.U32 R8, RZ, RZ, R36 ;  /* 0x000000ffff087224 */ /* 0x000fe200078e0024 */
[----:B------:R-:W-:Y:S06]  /*11b0*/  @!P0 BRA `(.L_x_14) ;  /* 0x0000000000288947 */ /* 0x000fec0003800000 */
[----:B------:R-:W4:Y:S02]  /*11c0*/  LDC R13, c[0x0][0x64c] ;  /* 0x00019300ff0d7b82 */ /* 0x000f240000000800 */
[----:B----4-:R-:W-:-:S05]  /*11d0*/  IADD3 R13, P0, R36, R13, RZ ;  /* 0x0000000d240d7210 */ /* 0x010fca0007f1e0ff */
        /* <DEDUP_REMOVED lines=8> */
.L_x_14:
[----:B0-----:R-:W-:Y:S01]  /*1260*/  SHF.R.U64 R9, R8, R22, R9 ;  /* 0x0000001608097219 */ /* 0x001fe20000001209 */
[----:B-1----:R-:W-:Y:S01]  /*1270*/  VIADD R10, R27, 0xffffffff ;  /* 0xffffffff1b0a7836 */ /* 0x002fe20000000000 */
[----:B------:R-:W-:Y:S01]  /*1280*/  SHF.L.U32 R7, R31, R18, RZ ;  /* 0x000000121f077219 */ /* 0x000fe200000006ff */
[----:B------:R-:W-:Y:S01]  /*1290*/  @P1 IMAD R20, R21, R24, R6 ;  /* 0x0000001815141224 */ /* 0x000fe200078e0206 */
[----:B------:R-:W-:Y:S01]  /*12a0*/  LOP3.LUT R8, R34, R15, RZ, 0xc0, !PT ;  /* 0x0000000f22087212 */ /* 0x000fe200078ec0ff */
[----:B------:R-:W-:Y:S01]  /*12b0*/  IMAD.MOV R11, RZ, RZ, -R9 ;  /* 0x000000ffff0b7224 */ /* 0x000fe200078e0a09 */
[----:B------:R-:W-:Y:S01]  /*12c0*/  LOP3.LUT R10, R25, R10, RZ, 0xc0, !PT ;  /* 0x0000000a190a7212 */ /* 0x000fe200078ec0ff */
[----:B------:R-:W-:Y:S02]  /*12d0*/  IMAD.MOV.U32 R18, RZ, RZ, R32 ;  /* 0x000000ffff127224 */ /* 0x000fe400078e0020 */
[----:B------:R-:W-:Y:S02]  /*12e0*/  IMAD R7, R7, R9, R8 ;  /* 0x0000000907077224 */ /* 0x000fe400078e0208 */
[----:B--2---:R-:W-:-:S02]  /*12f0*/  IMAD R6, R11, R26, R36 ;  /* 0x0000001a0b067224 */ /* 0x004fc400078e0224 */
[----:B---3--:R-:W-:Y:S02]  /*1300*/  IMAD R22, R7, R30, R20 ;  /* 0x0000001e07167224 */ /* 0x008fe400078e0214 */
[----:B------:R-:W-:Y:S02]  /*1310*/  IMAD R7, R6, R27, R10 ;  /* 0x0000001b06077224 */ /* 0x000fe400078e020a */
[----:B------:R-:W-:-:S03]  /*1320*/  IMAD.MOV.U32 R8, RZ, RZ, 0x1 ;  /* 0x00000001ff087424 */ /* 0x000fc600078e00ff */
[----:B------:R-:W-:Y:S02]  /*1330*/  SEL R19, R7, R22, !P1 ;  /* 0x0000001607137207 */ /* 0x000fe40004800000 */
[----:B------:R-:W-:-:S07]  /*1340*/  SEL R22, R22, R7, !P1 ;  /* 0x0000000716167207 */ /* 0x000fce0004800000 */
.L_x_12:
[----:B------:R-:W-:Y:S05]  /*1350*/  @!P2 BRA `(.L_x_15) ;  /* 0x00000000000ca947 */ /* 0x000fea0003800000 */
[----:B------:R-:W-:Y:S01]  /*1360*/  UCGABAR_WAIT ;  /* 0x0000000000007dc7 */ /* 0x000fe20008000000 */
[----:B------:R-:W-:Y:S01]  /*1370*/  CCTL.IVALL ;  /* 0x00000000ff00798f */ /* 0x000fe20002000000 */
[----:B------:R-:W-:Y:S05]  /*1380*/  BRA `(.L_x_16) ;  /* 0x0000000000047947 */ /* 0x000fea0003800000 */
.L_x_15:
[----:B------:R-:W-:Y:S06]  /*1390*/  BAR.SYNC.DEFER_BLOCKING 0x0 ;  /* 0x0000000000007b1d */ /* 0x000fec0000010000 */
.L_x_16:
[----:B------:R-:W-:Y:S05]  /*13a0*/  @!P4 BRA `(.L_x_17) ;  /* 0x00000044006cc947 */ /* 0x000fea0003800000 */
[----:B------:R-:W-:-:S13]  /*13b0*/  ISETP.GT.U32.AND P0, PT, R33, 0x1, PT ;  /* 0x000000012100780c */ /* 0x000fda0003f04070 */
[----:B------:R-:W-:Y:S05]  /*13c0*/  @P0 EXIT ;  /* 0x000000000000094d */ /* 0x000fea0003800000 */
.L_x_18:
[----:B------:R-:W-:-:S08]  /*13d0*/  NOP ;  /* 0x0000000000007918 */ /* 0x000fd00000000000 */
[----:B------:R-:W1:Y:S02]  /*13e0*/  USETMAXREG.TRY_ALLOC.CTAPOOL UP0, 0xe8 ;  /* 0x000000e8000079c8 */ /* 0x000e640008000600 */
[----:B-1----:R-:W-:-:S13]  /*13f0*/  PLOP3.LUT P0, PT, PT, PT, UP0, 0x80, 0x0 ;  /* 0x000000000000781c */ /* 0x002fda0003f0f008 */
[----:B------:R-:W-:Y:S05]  /*1400*/  @!P0 BRA `(.L_x_18) ;  /* 0xfffffffc00f08947 */ /* 0x000fea000383ffff */
[----:B------:R-:W-:-:S13]  /*1410*/  LOP3.LUT P0, RZ, R8, 0xff, RZ, 0xc0, !PT ;  /* 0x000000ff08ff7812 */ /* 0x000fda000780c0ff */
[----:B------:R-:W-:Y:S05]  /*1420*/  @!P0 EXIT ;  /* 0x000000000000894d */ /* 0x000fea0003800000 */
[----:B------:R-:W2:Y:S01]  /*1430*/  LDL.64 R10, [R1] ;  /* 0x00000000010a7983 */ /* 0x000ea20000100a00 */
[----:B------:R-:W1:Y:S01]  /*1440*/  S2UR UR4, SR_CgaCtaId ;  /* 0x00000000000479c3 */ /* 0x000e620000008800 */
[CC--:B------:R-:W-:Y:S01]  /*1450*/  LEA.HI R5, R3.reuse, R4.reuse, RZ, 0x2 ;  /* 0x0000000403057211 */ /* 0x0c0fe200078f10ff */
[----:B------:R-:W-:Y:S01]  /*1460*/  UMOV UR41, 0x400 ;  /* 0x0000040000297882 */ /* 0x000fe20000000000 */
[----:B------:R-:W-:Y:S01]  /*1470*/  LEA.HI R3, R3, R4, RZ, 0x5 ;  /* 0x0000000403037211 */ /* 0x000fe200078f28ff */
[----:B------:R-:W-:Y:S01]  /*1480*/  UISETP.LT.AND UP0, UPT, UR40, 0x1, UPT ;  /* 0x000000012800788c */ /* 0x000fe2000bf01270 */
[--C-:B------:R-:W-:Y:S01]  /*1490*/  SHF.R.S32.HI R92, RZ, 0x2, R5.reuse ;  /* 0x00000002ff5c7819 */ /* 0x100fe20000011405 */
[----:B------:R-:W-:Y:S01]  /*14a0*/  UIADD3 UR5, UR43, -0x1, URZ ;  /* 0xffffffff2b057890 */ /* 0x000fe2000fffe03f */
[----:B------:R-:W-:Y:S01]  /*14b0*/  SHF.R.S32.HI R7, RZ, 0x1f, R5 ;  /* 0x0000001fff077819 */ /* 0x000fe20000011405 */
[----:B------:R-:W3:Y:S01]  /*14c0*/  LDC R96, c[0x0][0x658] ;  /* 0x00019600ff607b82 */ /* 0x000ee20000000800 */
[----:B------:R-:W-:Y:S01]  /*14d0*/  SHF.R.S32.HI R3, RZ, 0x5, R3 ;  /* 0x00000005ff037819 */ /* 0x000fe20000011403 */
[----:B------:R-:W-:Y:S01]  /*14e0*/  USEL UR42, UR40, 0x1, UP0 ;  /* 0x00000001282a7887 */ /* 0x000fe20008000000 */
[----:B------:R-:W-:Y:S01]  /*14f0*/  LEA.HI R7, R7, R92, RZ, 0x3 ;  /* 0x0000005c07077211 */ /* 0x000fe200078f18ff */
[----:B------:R-:W-:Y:S01]  /*1500*/  UISETP.NE.AND UP0, UPT, UR5, URZ, UPT ;  /* 0x0000003f0500728c */ /* 0x000fe2000bf05270 */
[----:B------:R-:W-:Y:S01]  /*1510*/  LOP3.LUT R5, R5, 0xfffffffc, RZ, 0xc0, !PT ;  /* 0xfffffffc05057812 */ /* 0x000fe200078ec0ff */
[----:B------:R-:W-:Y:S01]  /*1520*/  ULDC UR8, c[0x0][0x284] ;  /* 0x0000a10000087ab9 */ /* 0x000fe20000000800 */
[----:B------:R-:W-:Y:S01]  /*1530*/  LOP3.LUT R7, R7, 0xfffffff8, RZ, 0xc0, !PT ;  /* 0xfffffff807077812 */ /* 0x000fe200078ec0ff */
[----:B------:R-:W4:Y:S01]  /*1540*/  LDC R6, c[0x0][0x288] ;  /* 0x0000a200ff067b82 */ /* 0x000f220000000800 */
[----:B------:R-:W-:Y:S01]  /*1550*/  USEL UR7, URZ, 0x1, UP0 ;  /* 0x000000013f077887 */ /* 0x000fe20008000000 */
[----:B------:R-:W-:Y:S01]  /*1560*/  IMAD.IADD R5, R4, 0x1, -R5 ;  /* 0x0000000104057824 */ /* 0x000fe200078e0a05 */
[----:B------:R-:W-:Y:S01]  /*1570*/  USHF.L.U32 UR47, UR40, 0x1, URZ ;  /* 0x00000001282f7899 */ /* 0x000fe2000800063f */
[----:B------:R-:W-:Y:S01]  /*1580*/  IMAD.IADD R92, R92, 0x1, -R7 ;  /* 0x000000015c5c7824 */ /* 0x000fe200078e0a07 */
[----:B------:R-:W-:Y:S01]  /*1590*/  UIADD3 UR42, -UR42, UR40, URZ ;  /* 0x000000282a2a7290 */ /* 0x000fe2000fffe13f */
[----:B------:R-:W-:Y:S01]  /*15a0*/  IMAD.MOV.U32 R7, RZ, RZ, 0x1 ;  /* 0x00000001ff077424 */ /* 0x000fe200078e00ff */
[----:B-1----:R-:W-:-:S02]  /*15b0*/  ULEA UR41, UR4, UR41, 0x18 ;  /* 0x0000002904297291 */ /* 0x002fc4000f8ec03f */
[--C-:B------:R-:W-:Y:S01]  /*15c0*/  SHF.R.S32.HI R93, RZ, 0x1f, R92.reuse ;  /* 0x0000001fff5d7819 */ /* 0x100fe2000001145c */
[--C-:B------:R-:W-:Y:S01]  /*15d0*/  IMAD R100, R3, -0x10, -R92.reuse ;  /* 0xfffffff003647824 */ /* 0x100fe200078e0a5c */
[----:B------:R-:W-:Y:S01]  /*15e0*/  USHF.L.U32 UR4, UR5, 0x3, URZ ;  /* 0x0000000305047899 */ /* 0x000fe2000800063f */
[----:B------:R-:W-:Y:S01]  /*15f0*/  IMAD.SHL.U32 R94, R5, 0x2, RZ ;  /* 0x00000002055e7824 */ /* 0x000fe200078e00ff */
[----:B------:R-:W-:Y:S01]  /*1600*/  UIADD3 UR5, UR41, 0x100, URZ ;  /* 0x0000010029057890 */ /* 0x000fe2000fffe03f */
[----:B------:R-:W-:Y:S01]  /*1610*/  IMAD.WIDE R92, R3, 0x10, R92 ;  /* 0x00000010035c7825 */ /* 0x000fe200078e025c */
[----:B------:R-:W-:Y:S02]  /*1620*/  UIADD3 UR6, UR41, 0x1900, URZ ;  /* 0x0000190029067890 */ /* 0x000fe4000fffe03f */
[----:B------:R-:W-:Y:S01]  /*1630*/  USHF.R.U32.HI UR5, URZ, 0x4, UR5 ;  /* 0x000000043f057899 */ /* 0x000fe20008011605 */
[----:B------:R-:W-:Y:S01]  /*1640*/  IMAD.MOV.U32 R3, RZ, RZ, -0x1 ;  /* 0xffffffffff037424 */ /* 0x000fe200078e00ff */
[----:B------:R-:W-:Y:S01]  /*1650*/  USHF.R.U32.HI UR6, URZ, 0x4, UR6 ;  /* 0x000000043f067899 */ /* 0x000fe20008011606 */
[----:B------:R-:W-:Y:S01]  /*1660*/  IMAD.U32 R102, RZ, RZ, UR7 ;  /* 0x00000007ff667e24 */ /* 0x000fe2000f8e00ff */
[----:B------:R-:W-:Y:S01]  /*1670*/  UIADD3 UR48, UR41, 0x40, URZ ;  /* 0x0000004029307890 */ /* 0x000fe2000fffe03f */
[----:B------:R-:W-:Y:S01]  /*1680*/  SHF.R.S32.HI R95, RZ, 0x1f, R94 ;  /* 0x0000001fff5f7819 */ /* 0x000fe2000001145e */
[----:B------:R-:W-:Y:S01]  /*1690*/  ULOP3.LUT UR4, UR4, 0x8, URZ, 0xc0, !UPT ;  /* 0x0000000804047892 */ /* 0x000fe2000f8ec03f */
[-C--:B---3--:R-:W-:Y:S01]  /*16a0*/  SHF.L.U32 R3, R3, R96.reuse, RZ ;  /* 0x0000006003037219 */ /* 0x088fe200000006ff */
[----:B------:R-:W-:Y:S01]  /*16b0*/  ULOP3.LUT UR5, UR5, 0x3fff, URZ, 0xc0, !UPT ;  /* 0x00003fff05057892 */ /* 0x000fe2000f8ec03f */
[----:B------:R-:W-:Y:S01]  /*16c0*/  SHF.L.U32 R96, R7, R96, RZ ;  /* 0x0000006007607219 */ /* 0x000fe200000006ff */
[----:B------:R-:W-:Y:S01]  /*16d0*/  ULOP3.LUT UR6, UR6, 0x3fff, URZ, 0xc0, !UPT ;  /* 0x00003fff06067892 */ /* 0x000fe2000f8ec03f */
[----:B----4-:R-:W-:Y:S01]  /*16e0*/  IMAD R97, R5, -0x2, R6 ;  /* 0xfffffffe05617824 */ /* 0x010fe200078e0206 */
[----:B------:R-:W-:Y:S01]  /*16f0*/  LOP3.LUT R99, RZ, R3, RZ, 0x33, !PT ;  /* 0x00000003ff637212 */ /* 0x000fe200078e33ff */
[----:B------:R-:W-:Y:S01]  /*1700*/  VIADD R100, R100, UR8 ;  /* 0x0000000864647c36 */ /* 0x000fe20008000000 */
[----:B------:R-:W-:-:S02]  /*1710*/  ULEA UR43, UR43, UR48, 0x3 ;  /* 0x000000302b2b7291 */ /* 0x000fc4000f8e183f */
[----:B------:R-:W-:Y:S02]  /*1720*/  ULOP3.LUT UR49, UR4, 0x8, URZ, 0x3c, !UPT ;  /* 0x0000000804317892 */ /* 0x000fe4000f8e3c3f */
[----:B------:R-:W-:Y:S02]  /*1730*/  ULOP3.LUT UR44, UR4, 0x18, URZ, 0x3c, !UPT ;  /* 0x00000018042c7892 */ /* 0x000fe4000f8e3c3f */
[----:B------:R-:W-:Y:S02]  /*1740*/  ULOP3.LUT UR45, UR5, 0x10000, URZ, 0xfc, !UPT ;  /* 0x00010000052d7892 */ /* 0x000fe4000f8efc3f */
[----:B------:R-:W-:Y:S01]  /*1750*/  ULOP3.LUT UR46, UR6, 0x10000, URZ, 0xfc, !UPT ;  /* 0x00010000062e7892 */ /* 0x000fe2000f8efc3f */
[----:B--2---:R-:W-:-:S11]  /*1760*/  SHF.L.U64.HI R98, R10, 0x1, R0 ;  /* 0x000000010a627819 */ /* 0x004fd60000010200 */
.L_x_170:
[----:B------:R-:W-:-:S04]  /*1770*/  SHF.L.U32 R0, R102, 0x1f, RZ ;  /* 0x0000001f66007819 */ /* 0x000fc800000006ff */
[----:B-1----:R-:W1:Y:S02]  /*1780*/  SYNCS.PHASECHK.TRANS64.TRYWAIT P0, [UR43+-0x8], R0 ;  /* 0xfffff800ff0075a7 */ /* 0x002e64000800016b */
[----:B-1--4-:R-:W-:Y:S05]  /*1790*/  @!P0 BRA `(.L_x_19) ;  /* 0x00000050008c8947 */ /* 0x012fea0003800000 */
.L_x_191:
[----:B------:R-:W-:Y:S02]  /*17a0*/  ULDC UR4, c[0x0][0x28c] ;  /* 0x0000a30000047ab9 */ /* 0x000fe40000000800 */
[----:B------:R-:W-:-:S13]  /*17b0*/  ISETP.LT.AND P0, PT, RZ, UR4, PT ;  /* 0x00000004ff007c0c */ /* 0x000fda000bf01270 */
[----:B------:R-:W-:Y:S05]  /*17c0*/  @P0 BRA `(.L_x_20) ;  /* 0x0000000000400947 */ /* 0x000fea0003800000 */
[----:B-1----:R-:W-:Y:S01]  /*17d0*/  MOV R0, 0x0 ;  /* 0x0000000000007802 */ /* 0x002fe20000000f00 */
[----:B------:R-:W-:Y:S01]  /*17e0*/  ULDC.64 UR4, c[0x4][0x68] ;  /* 0x01001a0000047ab9 */ /* 0x000fe20000000a00 */
[----:B------:R-:W-:Y:S01]  /*17f0*/  ULDC.64 UR6, c[0x4][0x8] ;  /* 0x0100020000067ab9 */ /* 0x000fe20000000a00 */
[----:B------:R-:W-:Y:S01]  /*1800*/  IMAD.U32 R4, RZ, RZ, UR4 ;  /* 0x00000004ff047e24 */ /* 0x000fe2000f8e00ff */
[----:B------:R1:W2:Y:S01]  /*1810*/  LDC.64 R14, c[0x4][R0] ;  /* 0x01000000000e7b82 */ /* 0x0002a20000000a00 */
[----:B------:R-:W-:Y:S01]  /*1820*/  IMAD.U32 R5, RZ, RZ, UR5 ;  /* 0x00000005ff057e24 */ /* 0x000fe2000f8e00ff */
[----:B------:R-:W-:Y:S01]  /*1830*/  ULDC.64 UR4, c[0x4][0x70] ;  /* 0x01001c0000047ab9 */ /* 0x000fe20000000a00 */
[----:B------:R-:W-:Y:S02]  /*1840*/  IMAD.U32 R10, RZ, RZ, UR6 ;  /* 0x00000006ff0a7e24 */ /* 0x000fe4000f8e00ff */
[----:B------:R-:W-:Y:S02]  /*1850*/  IMAD.U32 R6, RZ, RZ, UR4 ;  /* 0x00000004ff067e24 */ /* 0x000fe4000f8e00ff */
[----:B------:R-:W-:-:S02]  /*1860*/  IMAD.U32 R7, RZ, RZ, UR5 ;  /* 0x00000005ff077e24 */ /* 0x000fc4000f8e00ff */
[----:B------:R-:W-:Y:S02]  /*1870*/  IMAD.U32 R11, RZ, RZ, UR7 ;  /* 0x00000007ff0b7e24 */ /* 0x000fe4000f8e00ff */
[----:B------:R-:W-:Y:S02]  /*1880*/  IMAD.MOV.U32 R8, RZ, RZ, 0x1e1 ;  /* 0x000001e1ff087424 */ /* 0x000fe400078e00ff */
[----:B0-----:R-:W-:Y:S02]  /*1890*/  IMAD.MOV.U32 R12, RZ, RZ, 0x1 ;  /* 0x00000001ff0c7424 */ /* 0x001fe400078e00ff */
[----:B-1----:R-:W-:-:S07]  /*18a0*/  IMAD.MOV.U32 R13, RZ, RZ, RZ ;  /* 0x000000ffff0d7224 */ /* 0x002fce00078e00ff */
[----:B------:R-:W-:-:S07]  /*18b0*/  LEPC R20, `(.L_x_20) ;  /* 0x000000001014794e */ /* 0x000fce0000000000 */
[----:B--2--5:R-:W-:Y:S05]  /*18c0*/  CALL.ABS.NOINC R14 ;  /* 0x000000000e007343 */ /* 0x024fea0003c00000 */
.L_x_20:
[----:B-1----:R-:W-:-:S04]  /*18d0*/  LOP3.LUT R0, R23, 0x1, RZ, 0xfc, !PT ;  /* 0x0000000117007812 */ /* 0x002fc800078efcff */
[----:B------:R-:W-:-:S13]  /*18e0*/  ISETP.NE.AND P0, PT, R0, 0x3, PT ;  /* 0x000000030000780c */ /* 0x000fda0003f05270 */
[----:B------:R-:W-:Y:S05]  /*18f0*/  @!P0 BRA `(.L_x_21) ;  /* 0x0000000000048947 */ /* 0x000fea0003800000 */
[----:B------:R-:W-:Y:S01]  /*1900*/  BPT.TRAP 0x1 ;  /* 0x000000040000795c */ /* 0x000fe20000300000 */
.L_x_21:
[----:B------:R-:W-:Y:S02]  /*1910*/  IMAD.U32 R3, RZ, RZ, UR39 ;  /* 0x00000027ff037e24 */ /* 0x000fe4000f8e00ff */
[----:B------:R-:W-:-:S03]  /*1920*/  IMAD.U32 R0, RZ, RZ, UR38 ;  /* 0x00000026ff007e24 */ /* 0x000fc6000f8e00ff */
[----:B------:R-:W-:Y:S02]  /*1930*/  LEA R3, R3, UR41, 0x3 ;  /* 0x0000002903037c11 */ /* 0x000fe4000f8e18ff */
[----:B------:R-:W-:-:S04]  /*1940*/  SHF.L.U32 R0, R0, 0x1f, RZ ;  /* 0x0000001f00007819 */ /* 0x000fc800000006ff */
[----:B------:R1:W2:Y:S01]  /*1950*/  SYNCS.PHASECHK.TRANS64.TRYWAIT P1, [R3+URZ], R0 ;  /* 0x00000000030075a7 */ /* 0x0002a2000802017f */
[----:B------:R-:W-:Y:S05]  /*1960*/  @!P0 BRA `(.L_x_22) ;  /* 0x0000000000048947 */ /* 0x000fea0003800000 */
[----:B------:R-:W-:Y:S01]  /*1970*/  BPT.TRAP 0x1 ;  /* 0x000000040000795c */ /* 0x000fe20000300000 */
.L_x_22:
[----:B--2---:R-:W-:Y:S05]  /*1980*/  @P1 BRA `(.L_x_23) ;  /* 0x0000000000081947 */ /* 0x004fea0003800000 */
[----:B------:R-:W2:Y:S02]  /*1990*/  SYNCS.PHASECHK.TRANS64.TRYWAIT P1, [R3+URZ], R0 ;  /* 0x00000000030075a7 */ /* 0x000ea4000802017f */
[----:B--2---:R-:W-:Y:S05]  /*19a0*/  @!P1 BRA `(.L_x_24) ;  /* 0x0000005000209947 */ /* 0x004fea0003800000 */
.L_x_23:
[----:B------:R-:W-:Y:S05]  /*19b0*/  WARPSYNC.ALL ;  /* 0x0000000000007948 */ /* 0x000fea0003800000 */
[----:B------:R-:W-:Y:S01]  /*19c0*/  ULEA UR4, UR39, UR45, 0x7 ;  /* 0x0000002d27047291 */ /* 0x000fe2000f8e383f */
[----:B------:R-:W-:Y:S01]  /*19d0*/  WARPGROUP.ARRIVE ;  /* 0x00000000000079c5 */ /* 0x000fe20000000000 */
[----:B------:R-:W-:Y:S01]  /*19e0*/  ULEA UR6, UR39, UR46, 0x8 ;  /* 0x0000002e27067291 */ /* 0x000fe2000f8e403f */
[----:B-12---:R-:W-:Y:S01]  /*19f0*/  IMAD.U32 R0, RZ, RZ, UR42 ;  /* 0x0000002aff007e24 */ /* 0x006fe2000f8e00ff */
[----:B------:R-:W-:Y:S01]  /*1a00*/  UMOV UR5, 0xc0000010 ;  /* 0xc000001000057882 */ /* 0x000fe20000000000 */
[----:B------:R-:W-:-:S03]  /*1a10*/  UMOV UR7, 0xc0000010 ;  /* 0xc000001000077882 */ /* 0x000fc60000000000 */
[----:B------:R-:W-:-:S03]  /*1a20*/  ISETP.GE.AND P1, PT, R0, 0x1, PT ;  /* 0x000000010000780c */ /* 0x000fc60003f26270 */
[----:B------:R-:W-:Y:S03]  /*1a30*/  IGMMA.64x128x32.S8.S8 R24, gdesc[UR4], RZ, !UPT, gsb0 ;  /* 0x03600000041879f1 */ /* 0x000fe6000c0410ff */
[----:B------:R-:W-:-:S07]  /*1a40*/  WARPGROUP.DEPBAR.LE gsb0, 0x0 ;  /* 0x00008000000079c5 */ /* 0x000fce0000010000 */
[----:B------:R-:W-:Y:S05]  /*1a50*/  @!P1 BRA `(.L_x_25) ;  /* 0x0000000000b89947 */ /* 0x000fea0003800000 */
[----:B------:R-:W-:Y:S01]  /*1a60*/  UIADD3 UR4, UR39, 0x1, URZ ;  /* 0x0000000127047890 */ /* 0x000fe2000fffe03f */
[----:B------:R-:W-:Y:S02]  /*1a70*/  IMAD.U32 R0, RZ, RZ, UR42 ;  /* 0x0000002aff007e24 */ /* 0x000fe4000f8e00ff */
[----:B------:R-:W-:Y:S01]  /*1a80*/  IMAD.U32 R3, RZ, RZ, UR39 ;  /* 0x00000027ff037e24 */ /* 0x000fe2000f8e00ff */
[----:B------:R-:W-:-:S04]  /*1a90*/  UISETP.NE.AND UP0, UPT, UR4, 0x3, UPT ;  /* 0x000000030400788c */ /* 0x000fc8000bf05270 */
[----:B------:R-:W-:Y:S02]  /*1aa0*/  USEL UR5, URZ, 0x1, UP0 ;  /* 0x000000013f057887 */ /* 0x000fe40008000000 */
[----:B------:R-:W-:Y:S02]  /*1ab0*/  USEL UR8, UR4, URZ, UP0 ;  /* 0x0000003f04087287 */ /* 0x000fe40008000000 */
[----:B------:R-:W-:-:S06]  /*1ac0*/  ULOP3.LUT UR5, UR38, UR5, URZ, 0x3c, !UPT ;  /* 0x0000000526057292 */ /* 0x000fcc000f8e3c3f */
[----:B------:R-:W-:-:S07]  /*1ad0*/  IMAD.U32 R6, RZ, RZ, UR5 ;  /* 0x00000005ff067e24 */ /* 0x000fce000f8e00ff */
.L_x_32:
[----:B------:R-:W-:Y:S05]  /*1ae0*/  @!P0 BRA `(.L_x_26) ;  /* 0x0000000000048947 */ /* 0x000fea0003800000 */
[----:B------:R-:W-:Y:S01]  /*1af0*/  BPT.TRAP 0x1 ;  /* 0x000000040000795c */ /* 0x000fe20000300000 */
.L_x_26:
[----:B------:R-:W-:Y:S01]  /*1b00*/  ULEA UR4, UR8, UR41, 0x3 ;  /* 0x0000002908047291 */ /* 0x000fe2000f8e183f */
[----:B------:R-:W-:-:S08]  /*1b10*/  SHF.L.U32 R4, R6, 0x1f, RZ ;  /* 0x0000001f06047819 */ /* 0x000fd000000006ff */
[----:B------:R1:W2:Y:S01]  /*1b20*/  SYNCS.PHASECHK.TRANS64.TRYWAIT P1, [UR4], R4 ;  /* 0x00000004ff0075a7 */ /* 0x0002a20008020144 */
[----:B------:R-:W-:Y:S05]  /*1b30*/  @!P0 BRA `(.L_x_27) ;  /* 0x0000000000048947 */ /* 0x000fea0003800000 */
[----:B------:R-:W-:Y:S01]  /*1b40*/  BPT.TRAP 0x1 ;  /* 0x000000040000795c */ /* 0x000fe20000300000 */
.L_x_27:
[----:B--2---:R-:W-:Y:S05]  /*1b50*/  @P1 BRA `(.L_x_28) ;  /* 0x0000000000081947 */ /* 0x004fea0003800000 */
[----:B------:R-:W2:Y:S02]  /*1b60*/  SYNCS.PHASECHK.TRANS64.TRYWAIT P1, [UR4], R4 ;  /* 0x00000004ff0075a7 */ /* 0x000ea40008020144 */
[----:B--2---:R-:W-:Y:S05]  /*1b70*/  @!P1 BRA `(.L_x_29) ;  /* 0x0000004c00c09947 */ /* 0x004fea0003800000 */
.L_x_28:
[----:B------:R-:W-:Y:S01]  /*1b80*/  ULEA UR4, UR8, UR45, 0x7 ;  /* 0x0000002d08047291 */ /* 0x000fe2000f8e383f */
[----:B------:R-:W-:Y:S01]  /*1b90*/  WARPGROUP.ARRIVE ;  /* 0x00000000000079c5 */ /* 0x000fe20000000000 */
[----:B------:R-:W-:Y:S01]  /*1ba0*/  ULEA UR6, UR8, UR46, 0x8 ;  /* 0x0000002e08067291 */ /* 0x000fe2000f8e403f */
[----:B------:R-:W-:Y:S01]  /*1bb0*/  UMOV UR5, 0xc0000010 ;  /* 0xc000001000057882 */ /* 0x000fe20000000000 */
[----:B------:R-:W-:-:S07]  /*1bc0*/  UMOV UR7, 0xc0000010 ;  /* 0xc000001000077882 */ /* 0x000fce0000000000 */
[----:B------:R-:W-:Y:S03]  /*1bd0*/  IGMMA.64x128x32.S8.S8 R24, gdesc[UR4], R24, gsb0 ;  /* 0x03600000041879f1 */ /* 0x000fe60008041018 */
[----:B------:R-:W-:Y:S02]  /*1be0*/  WARPGROUP.DEPBAR.LE gsb0, 0x0 ;  /* 0x00008000000079c5 */ /* 0x000fe40000010000 */
[----:B------:R-:W-:Y:S05]  /*1bf0*/  @!P0 BRA `(.L_x_30) ;  /* 0x0000000000048947 */ /* 0x000fea0003800000 */
[----:B------:R-:W-:Y:S01]  /*1c00*/  BPT.TRAP 0x1 ;  /* 0x000000040000795c */ /* 0x000fe20000300000 */
.L_x_30:
[----:B------:R-:W-:-:S13]  /*1c10*/  ISETP.NE.AND P1, PT, R89, RZ, PT ;  /* 0x000000ff5900720c */ /* 0x000fda0003f25270 */
[----:B-12---:R-:W-:-:S05]  /*1c20*/  @P1 LEA R4, R3, UR41, 0x3 ;  /* 0x0000002903041c11 */ /* 0x006fca000f8e18ff */
[----:B------:R-:W-:-:S05]  /*1c30*/  @P1 VIADD R5, R4, 0x18 ;  /* 0x0000001804051836 */ /* 0x000fca0000000000 */
[----:B------:R-:W-:-:S04]  /*1c40*/  @P1 PRMT R5, R88, 0x654, R5 ;  /* 0x0000065458051816 */ /* 0x000fc80000000005 */
[----:B------:R1:W-:Y:S01]  /*1c50*/  @P1 SYNCS.ARRIVE.TRANS64.RED.A1T0 RZ, [R5+URZ], RZ ;  /* 0x000000ff05ff19a7 */ /* 0x0003e2000810043f */
[----:B------:R-:W-:-:S13]  /*1c60*/  ISETP.GT.U32.AND P1, PT, R23, 0x1, PT ;  /* 0x000000011700780c */ /* 0x000fda0003f24070 */
[----:B-1----:R-:W-:Y:S05]  /*1c70*/  @P1 BRA `(.L_x_31) ;  /* 0x0000000000041947 */ /* 0x002fea0003800000 */
[----:B------:R-:W-:Y:S01]  /*1c80*/  BPT.TRAP 0x1 ;  /* 0x000000040000795c */ /* 0x000fe20000300000 */
.L_x_31:
[----:B------:R-:W-:Y:S01]  /*1c90*/  UIADD3 UR8, UR8, 0x1, URZ ;  /* 0x0000000108087890 */ /* 0x000fe2000fffe03f */
[C---:B------:R-:W-:Y:S01]  /*1ca0*/  ISETP.GT.AND P2, PT, R0.reuse, 0x1, PT ;  /* 0x000000010000780c */ /* 0x040fe20003f44270 */
[----:B------:R-:W-:Y:S02]  /*1cb0*/  VIADD R3, R3, 0x1 ;  /* 0x0000000103037836 */ /* 0x000fe40000000000 */
[----:B------:R-:W-:Y:S01]  /*1cc0*/  UISETP.NE.AND UP0, UPT, UR8, 0x3, UPT ;  /* 0x000000030800788c */ /* 0x000fe2000bf05270 */
[----:B------:R-:W-:Y:S02]  /*1cd0*/  VIADD R0, R0, 0xffffffff ;  /* 0xffffffff00007836 */ /* 0x000fe40000000000 */
[C---:B------:R-:W-:Y:S01]  /*1ce0*/  ISETP.NE.AND P1, PT, R3.reuse, 0x3, PT ;  /* 0x000000030300780c */ /* 0x040fe20003f25270 */
[----:B------:R-:W-:Y:S02]  /*1cf0*/  USEL UR4, URZ, 0x1, UP0 ;  /* 0x000000013f047887 */ /* 0x000fe40008000000 */
[----:B------:R-:W-:Y:S01]  /*1d00*/  USEL UR8, UR8, URZ, UP0 ;  /* 0x0000003f08087287 */ /* 0x000fe20008000000 */
[----:B------:R-:W-:-:S03]  /*1d10*/  SEL R3, R3, RZ, P1 ;  /* 0x000000ff03037207 */ /* 0x000fc60000800000 */
[----:B------:R-:W-:Y:S01]  /*1d20*/  LOP3.LUT R6, R6, UR4, RZ, 0x3c, !PT ;  /* 0x0000000406067c12 */ /* 0x000fe2000f8e3cff */
[----:B------:R-:W-:Y:S07]  /*1d30*/  @P2 BRA `(.L_x_32) ;  /* 0xfffffffc00682947 */ /* 0x000fee000383ffff */
.L_x_25:
[----:B------:R-:W1:Y:S01]  /*1d40*/  LDC R0, c[0x0][0x28c] ;  /* 0x0000a300ff007b82 */ /* 0x000e620000000800 */
[----:B------:R-:W-:-:S04]  /*1d50*/  IMAD.U32 R3, RZ, RZ, UR49 ;  /* 0x00000031ff037e24 */ /* 0x000fc8000f8e00ff */
[----:B------:R2:W-:Y:S01]  /*1d60*/  SYNCS.ARRIVE.TRANS64.A1T0 RZ, [R3+UR48], RZ ;  /* 0x000000ff03ff79a7 */ /* 0x0005e20008100030 */
[----:B-1----:R-:W-:-:S13]  /*1d70*/  ISETP.GE.AND P1, PT, R0, 0x1, PT ;  /* 0x000000010000780c */ /* 0x002fda0003f26270 */
[----:B--2---:R-:W-:Y:S05]  /*1d80*/  @!P1 BRA `(.L_x_33) ;  /* 0x0000000000449947 */ /* 0x004fea0003800000 */
[----:B------:R-:W-:Y:S05]  /*1d90*/  @!P0 BRA `(.L_x_34) ;  /* 0x0000000000048947 */ /* 0x000fea0003800000 */
[----:B------:R-:W-:Y:S01]  /*1da0*/  BPT.TRAP 0x1 ;  /* 0x000000040000795c */ /* 0x000fe20000300000 */
.L_x_34:
[----:B------:R-:W-:-:S13]  /*1db0*/  ISETP.NE.AND P0, PT, R89, RZ, PT ;  /* 0x000000ff5900720c */ /* 0x000fda0003f05270 */
[----:B------:R-:W-:-:S05]  /*1dc0*/  VOTEU.ANY UP0, P0 ;  /* 0x00000000003f7886 */ /* 0x000fca0000000100 */
[----:B------:R-:W-:-:S06]  /*1dd0*/  @UP0 UIADD3 UR4, UR39, UR42, URZ ;  /* 0x0000002a27040290 */ /* 0x000fcc000fffe03f */
[----:B------:R-:W-:Y:S02]  /*1de0*/  IMAD.U32 R4, RZ, RZ, UR4 ;  /* 0x00000004ff047e24 */ /* 0x000fe4000f8e00ff */
[----:B------:R-:W-:Y:S02]  /*1df0*/  IMAD.U32 R3, RZ, RZ, UR4 ;  /* 0x00000004ff037e24 */ /* 0x000fe4000f8e00ff */
[----:B------:R-:W-:-:S05]  /*1e00*/  @P0 IMAD.WIDE.U32 R4, R4, -0x55555555, RZ ;  /* 0xaaaaaaab04040825 */ /* 0x000fca00078e00ff */
[----:B------:R-:W-:-:S05]  /*1e10*/  @P0 SHF.R.U32.HI R0, RZ, 0x1, R5 ;  /* 0x00000001ff000819 */ /* 0x000fca0000011605 */
[----:B------:R-:W-:-:S05]  /*1e20*/  @P0 IMAD R0, R0, -0x3, R3 ;  /* 0xfffffffd00000824 */ /* 0x000fca00078e0203 */
[----:B------:R-:W-:-:S05]  /*1e30*/  @P0 LEA R0, R0, UR41, 0x3 ;  /* 0x0000002900000c11 */ /* 0x000fca000f8e18ff */
[----:B------:R-:W-:-:S05]  /*1e40*/  @P0 VIADD R3, R0, 0x18 ;  /* 0x0000001800030836 */ /* 0x000fca0000000000 */
[----:B------:R-:W-:-:S04]  /*1e50*/  @P0 PRMT R3, R88, 0x654, R3 ;  /* 0x0000065458030816 */ /* 0x000fc80000000003 */
[----:B------:R1:W-:Y:S01]  /*1e60*/  @P0 SYNCS.ARRIVE.TRANS64.RED.A1T0 RZ, [R3+URZ], RZ ;  /* 0x000000ff03ff09a7 */ /* 0x0003e2000810043f */
[----:B------:R-:W-:-:S13]  /*1e70*/  ISETP.GT.U32.AND P0, PT, R23, 0x1, PT ;  /* 0x000000011700780c */ /* 0x000fda0003f04070 */
[----:B-1----:R-:W-:Y:S05]  /*1e80*/  @P0 BRA `(.L_x_33) ;  /* 0x0000000000040947 */ /* 0x002fea0003800000 */
[----:B------:R-:W-:Y:S01]  /*1e90*/  BPT.TRAP 0x1 ;  /* 0x000000040000795c */ /* 0x000fe20000300000 */
.L_x_33:
[----:B------:R-:W-:Y:S01]  /*1ea0*/  SHF.L.U32 R0, R102, 0x1f, RZ ;  /* 0x0000001f66007819 */ /* 0x000fe200000006ff */
[----:B------:R-:W-:Y:S01]  /*1eb0*/  UIADD3 UR39, UR39, UR47, URZ ;  /* 0x0000002f27277290 */ /* 0x000fe2000fffe03f */
[----:B0-----:R-:W-:Y:S01]  /*1ec0*/  IMAD.SHL.U32 R13, R19, 0x80, RZ ;  /* 0x00000080130d7824 */ /* 0x001fe200078e00ff */
[----:B------:R-:W-:Y:S01]  /*1ed0*/  UISETP.GE.U32.AND UP1, UPT, UR47, 0x3, UPT ;  /* 0x000000032f00788c */ /* 0x000fe2000bf26070 */
[----:B------:R-:W0:Y:S01]  /*1ee0*/  SYNCS.PHASECHK.TRANS64.TRYWAIT P0, [UR43+0x8], R0 ;  /* 0x00000800ff0075a7 */ /* 0x000e22000800016b */
[----:B------:R-:W-:Y:S01]  /*1ef0*/  UISETP.GT.U32.AND UP0, UPT, UR39, 0x2, UPT ;  /* 0x000000022700788c */ /* 0x000fe2000bf04070 */
[----:B------:R-:W-:Y:S01]  /*1f00*/  SHF.R.S32.HI R11, RZ, 0x1f, R18 ;  /* 0x0000001fff0b7819 */ /* 0x000fe20000011412 */
[----:B------:R-:W-:Y:S02]  /*1f10*/  UIMAD.WIDE.U32 UR4, UR39, -0x55555555, URZ ;  /* 0xaaaaaaab270478a5 */ /* 0x000fe4000f8e003f */
[----:B------:R-:W-:Y:S02]  /*1f20*/  UISETP.LT.U32.AND UP0, UPT, UR47, 0x3, UP0 ;  /* 0x000000032f00788c */ /* 0x000fe40008701070 */
[----:B------:R-:W-:-:S02]  /*1f30*/  USHF.R.U32.HI UR4, URZ, 0x1, UR5 ;  /* 0x000000013f047899 */ /* 0x000fc40008011605 */
[----:B------:R-:W-:Y:S02]  /*1f40*/  USEL UR6, URZ, 0x1, !UP0 ;  /* 0x000000013f067887 */ /* 0x000fe4000c000000 */
[----:B------:R-:W-:Y:S02]  /*1f50*/  UIMAD UR39, UR4, -0x3, UR39 ;  /* 0xfffffffd042778a4 */ /* 0x000fe4000f8e0227 */
[----:B------:R-:W-:-:S04]  /*1f60*/  ULOP3.LUT UR38, UR38, UR6, URZ, 0x3c, !UPT ;  /* 0x0000000626267292 */ /* 0x000fc8000f8e3c3f */
[----:B------:R-:W-:Y:S01]  /*1f70*/  @UP1 ULOP3.LUT UR38, UR38, 0x1, UR4, 0x78, !UPT ;  /* 0x0000000126261892 */ /* 0x000fe2000f8e7804 */
[----:B0-----:R-:W-:Y:S11]  /*1f80*/  @!P0 BRA `(.L_x_35) ;  /* 0x0000004800d48947 */ /* 0x001ff60003800000 */
.L_x_192:
[----:B0-----:R-:W-:Y:S01]  /*1f90*/  IMAD.SHL.U32 R3, R22, 0x40, RZ ;  /* 0x0000004016037824 */ /* 0x001fe200078e00ff */
[----:B------:R-:W-:Y:S01]  /*1fa0*/  ULDC UR6, c[0x0][0x284] ;  /* 0x0000a10000067ab9 */ /* 0x000fe20000000800 */
[----:B------:R-:W-:Y:S01]  /*1fb0*/  ULDC.64 UR4, c[0x0][0x5d0] ;  /* 0x0001740000047ab9 */ /* 0x000fe20000000a00 */
[----:B------:R-:W-:Y:S01]  /*1fc0*/  SHF.R.S32.HI R10, RZ, 0x1f, R13 ;  /* 0x0000001fff0a7819 */ /* 0x000fe2000001140d */
[----:B------:R-:W-:Y:S01]  /*1fd0*/  IMAD R7, R11, UR4, RZ ;  /* 0x000000040b077c24 */ /* 0x000fe2000f8e02ff */
[----:B------:R-:W-:Y:S01]  /*1fe0*/  ISETP.GE.AND P0, PT, R3, UR6, PT ;  /* 0x0000000603007c0c */ /* 0x000fe2000bf06270 */
[C---:B------:R-:W-:Y:S01]  /*1ff0*/  IMAD.WIDE.U32 R4, R18.reuse, UR4, R94 ;  /* 0x0000000412047c25 */ /* 0x040fe2000f8e005e */
[----:B------:R-:W-:Y:S02]  /*2000*/  ULDC UR4, c[0x0][0x288] ;  /* 0x0000a20000047ab9 */ /* 0x000fe40000000800 */
[C---:B------:R-:W-:Y:S01]  /*2010*/  ISETP.GE.OR P0, PT, R13.reuse, UR4, P0 ;  /* 0x000000040d007c0c */ /* 0x040fe20008706670 */
[----:B------:R-:W-:Y:S01]  /*2020*/  IMAD R7, R18, UR5, R7 ;  /* 0x0000000512077c24 */ /* 0x000fe2000f8e0207 */
[----:B------:R-:W-:-:S04]  /*2030*/  IADD3 R4, P1, R13, R4, RZ ;  /* 0x000000040d047210 */ /* 0x000fc80007f3e0ff */
[----:B------:R-:W-:-:S07]  /*2040*/  IADD3.X R5, R10, R5, R7, P1, !PT ;  /* 0x000000050a057210 */ /* 0x000fce0000ffe407 */
[----:B------:R-:W-:Y:S05]  /*2050*/  @P0 BRA `(.L_x_36) ;  /* 0x0000003000ac0947 */ /* 0x000fea0003800000 */
[----:B------:R-:W0:Y:S01]  /*2060*/  LDC.64 R8, c[0x0][0x5c8] ;  /* 0x00017200ff087b82 */ /* 0x000e220000000a00 */
[----:B------:R-:W-:Y:S01]  /*2070*/  IMAD.WIDE R14, R22, 0x40, R92 ;  /* 0x00000040160e7825 */ /* 0x000fe200078e025c */
[----:B------:R-:W-:Y:S01]  /*2080*/  ULDC.64 UR4, c[0x0][0x5c0] ;  /* 0x0001700000047ab9 */ /* 0x000fe20000000a00 */
[----:B------:R-:W-:Y:S02]  /*2090*/  BSSY B0, `(.L_x_36) ;  /* 0x0000327000007945 */ /* 0x000fe40003800000 */
[----:B------:R-:W-:Y:S02]  /*20a0*/  IMAD.IADD R20, R100, 0x1, -R3 ;  /* 0x0000000164147824 */ /* 0x000fe400078e0a03 */
[----:B------:R-:W-:Y:S02]  /*20b0*/  IMAD.IADD R19, R97, 0x1, -R13 ;  /* 0x0000000161137824 */ /* 0x000fe400078e0a0d */
[-C--:B0-----:R-:W-:Y:S02]  /*20c0*/  IMAD R0, R15, R8.reuse, RZ ;  /* 0x000000080f007224 */ /* 0x081fe400078e02ff */
[----:B------:R-:W-:-:S04]  /*20d0*/  IMAD.WIDE.U32 R4, R14, R8, R4 ;  /* 0x000000080e047225 */ /* 0x000fc800078e0004 */
[----:B------:R-:W-:Y:S01]  /*20e0*/  IMAD R7, R14, R9, R0 ;  /* 0x000000090e077224 */ /* 0x000fe200078e0200 */
[----:B------:R-:W-:-:S03]  /*20f0*/  IADD3 R4, P0, R4, UR4, RZ ;  /* 0x0000000404047c10 */ /* 0x000fc6000ff1e0ff */
[----:B------:R-:W-:Y:S01]  /*2100*/  IMAD.IADD R7, R5, 0x1, R7 ;  /* 0x0000000105077824 */ /* 0x000fe200078e0207 */
[----:B------:R-:W-:-:S04]  /*2110*/  LEA R6, P1, R8, R4, 0x3 ;  /* 0x0000000408067211 */ /* 0x000fc800078218ff */
[----:B------:R-:W-:Y:S02]  /*2120*/  IADD3.X R5, R7, UR5, RZ, P0, !PT ;  /* 0x0000000507057c10 */ /* 0x000fe400087fe4ff */
[----:B-----5:R-:W-:Y:S02]  /*2130*/  ISETP.NE.AND P0, PT, R91, RZ, PT ;  /* 0x000000ff5b00720c */ /* 0x020fe40003f05270 */
[----:B------:R-:W-:-:S11]  /*2140*/  LEA.HI.X R7, R8, R5, R9, 0x3, P1 ;  /* 0x0000000508077211 */ /* 0x000fd600008f1c09 */
[----:B------:R-:W-:Y:S05]  /*2150*/  @!P0 BRA `(.L_x_37) ;  /* 0x0000002400608947 */ /* 0x000fea0003800000 */
[----:B------:R-:W0:Y:S01]  /*2160*/  LDC.64 R104, c[0x0][0x5b0] ;  /* 0x00016c00ff687b82 */ /* 0x000e220000000a00 */
[----:B------:R-:W-:Y:S01]  /*2170*/  ULDC.64 UR4, c[0x0][0x5b8] ;  /* 0x00016e0000047ab9 */ /* 0x000fe20000000a00 */
[----:B------:R-:W-:Y:S01]  /*2180*/  ISETP.GE.AND P1, PT, R20, 0x1, PT ;  /* 0x000000011400780c */ /* 0x000fe20003f26270 */
[C---:B------:R-:W-:Y:S01]  /*2190*/  IMAD.WIDE.U32 R8, R18.reuse, UR4, R94 ;  /* 0x0000000412087c25 */ /* 0x040fe2000f8e005e */
[----:B------:R-:W-:Y:S02]  /*21a0*/  BSSY B1, `(.L_x_38) ;  /* 0x000000e000017945 */ /* 0x000fe40003800000 */
[----:B------:R-:W-:Y:S01]  /*21b0*/  ISETP.LT.OR P5, PT, R19, 0x1, !P1 ;  /* 0x000000011300780c */ /* 0x000fe20004fa1670 */
[----:B------:R-:W-:Y:S01]  /*21c0*/  IMAD R3, R11, UR4, RZ ;  /* 0x000000040b037c24 */ /* 0x000fe2000f8e02ff */
[----:B------:R-:W1:Y:S01]  /*21d0*/  LDC.64 R106, c[0x0][0x5a8] ;  /* 0x00016a00ff6a7b82 */ /* 0x000e620000000a00 */
[----:B------:R-:W-:Y:S02]  /*21e0*/  IADD3 R12, P0, R13, R8, RZ ;  /* 0x000000080d0c7210 */ /* 0x000fe40007f1e0ff */
[----:B------:R-:W-:-:S05]  /*21f0*/  IMAD R3, R18, UR5, R3 ;  /* 0x0000000512037c24 */ /* 0x000fca000f8e0203 */
[----:B------:R-:W-:Y:S01]  /*2200*/  IADD3.X R13, R10, R9, R3, P0, !PT ;  /* 0x000000090a0d7210 */ /* 0x000fe200007fe403 */
[-C--:B0-----:R-:W-:Y:S02]  /*2210*/  IMAD R0, R15, R104.reuse, RZ ;  /* 0x000000680f007224 */ /* 0x081fe400078e02ff */
[----:B------:R-:W-:-:S04]  /*2220*/  IMAD.WIDE.U32 R8, R14, R104, R12 ;  /* 0x000000680e087225 */ /* 0x000fc800078e000c */
[----:B------:R-:W-:Y:S01]  /*2230*/  IMAD R21, R14, R105, R0 ;  /* 0x000000690e157224 */ /* 0x000fe200078e0200 */
[----:B-1----:R-:W-:-:S04]  /*2240*/  IADD3 R8, P0, R8, R106, RZ ;  /* 0x0000006a08087210 */ /* 0x002fc80007f1e0ff */
[----:B------:R-:W-:Y:S01]  /*2250*/  IADD3.X R9, R107, R9, R21, P0, !PT ;  /* 0x000000096b097210 */ /* 0x000fe200007fe415 */
[----:B------:R-:W-:Y:S08]  /*2260*/  @P5 BRA `(.L_x_39) ;  /* 0x0000000000045947 */ /* 0x000ff00003800000 */
[----:B------:R0:W5:Y:S02]  /*2270*/  LDG.E.U8 R101, desc[UR36][R8.64] ;  /* 0x0000002408657981 */ /* 0x000164000c1e1100 */
.L_x_39:
[----:B------:R-:W-:Y:S05]  /*2280*/  BSYNC B1 ;  /* 0x0000000000017941 */ /* 0x000fea0003800000 */
.L_x_38:
[----:B-----5:R-:W-:Y:S01]  /*2290*/  LOP3.LUT R0, R101, 0xffff, RZ, 0xc0, !PT ;  /* 0x0000ffff65007812 */ /* 0x020fe200078ec0ff */
[----:B------:R-:W-:Y:S01]  /*22a0*/  IMAD.SHL.U32 R10, R104, 0x8, RZ ;  /* 0x00000008680a7824 */ /* 0x000fe200078e00ff */
[----:B------:R-:W-:Y:S01]  /*22b0*/  ISETP.LT.OR P2, PT, R19, 0x2, !P1 ;  /* 0x000000021300780c */ /* 0x000fe20004f41670 */
[----:B------:R-:W-:Y:S01]  /*22c0*/  BSSY B1, `(.L_x_40) ;  /* 0x000000e000017945 */ /* 0x000fe20003800000 */
[----:B------:R-:W-:Y:S02]  /*22d0*/  PRMT R0, R0, 0x8880, RZ ;  /* 0x0000888000007816 */ /* 0x000fe400000000ff */
[----:B------:R-:W-:Y:S02]  /*22e0*/  SHF.L.U64.HI R11, R104, 0x3, R105 ;  /* 0x00000003680b7819 */ /* 0x000fe40000010269 */
[----:B------:R-:W-:Y:S01]  /*22f0*/  ISETP.GE.AND P0, PT, R20, 0x9, PT ;  /* 0x000000091400780c */ /* 0x000fe20003f06270 */
[----:B------:R-:W-:Y:S02]  /*2300*/  IMAD R3, R0, R91, RZ ;  /* 0x0000005b00037224 */ /* 0x000fe400078e02ff */
[----:B------:R-:W-:-:S04]  /*2310*/  IMAD.WIDE.U32 R10, R14, R104, R10 ;  /* 0x000000680e0a7225 */ /* 0x000fc800078e000a */
[----:B------:R-:W-:Y:S01]  /*2320*/  @!P5 IMAD R15, R24, R90, R3 ;  /* 0x0000005a180fd224 */ /* 0x000fe200078e0203 */
[----:B------:R-:W-:Y:S01]  /*2330*/  IADD3 R10, P3, P4, R12, R106, R10 ;  /* 0x0000006a0c0a7210 */ /* 0x000fe20007c7e00a */
[----:B------:R-:W-:-:S03]  /*2340*/  IMAD.IADD R14, R21, 0x1, R11 ;  /* 0x00000001150e7824 */ /* 0x000fc600078e020b */
[----:B------:R1:W-:Y:S01]  /*2350*/  @!P5 STG.E.U8 desc[UR36][R4.64], R15 ;  /* 0x0000000f0400d986 */ /* 0x0003e2000c101124 */
[----:B------:R-:W-:Y:S08]  /*2360*/  @P2 BRA `(.L_x_41) ;  /* 0x00000000000c2947 */ /* 0x000ff00003800000 */
[----:B------:R-:W2:Y:S02]  /*2370*/  LDG.E.U8 R101, desc[UR36][R8.64+0x1] ;  /* 0x0000012408657981 */ /* 0x000ea4000c1e1100 */
[----:B--2---:R-:W-:-:S05]  /*2380*/  PRMT R0, R101, 0x8880, RZ ;  /* 0x0000888065007816 */ /* 0x004fca00000000ff */
[----:B------:R-:W-:-:S07]  /*2390*/  IMAD R3, R0, R91, RZ ;  /* 0x0000005b00037224 */ /* 0x000fce00078e02ff */
.L_x_41:
[----:B------:R-:W-:Y:S05]  /*23a0*/  BSYNC B1 ;  /* 0x0000000000017941 */ /* 0x000fea0003800000 */
.L_x_40:
[----:B------:R-:W-:Y:S01]  /*23b0*/  ISETP.LT.OR P5, PT, R19, 0x1, !P0 ;  /* 0x000000011300780c */ /* 0x000fe200047a1670 */
[----:B------:R-:W-:Y:S01]  /*23c0*/  @!P2 IMAD R25, R25, R90, R3 ;  /* 0x0000005a1919a224 */ /* 0x000fe200078e0203 */
[----:B------:R-:W-:Y:S01]  /*23d0*/  BSSY B1, `(.L_x_42) ;  /* 0x000000a000017945 */ /* 0x000fe20003800000 */
[----:B------:R-:W-:Y:S02]  /*23e0*/  IADD3.X R11, R13, R107, R14, P3, P4 ;  /* 0x0000006b0d0b7210 */ /* 0x000fe40001fe840e */
[C---:B------:R-:W-:Y:S01]  /*23f0*/  ISETP.LT.OR P3, PT, R19.reuse, 0x2, !P0 ;  /* 0x000000021300780c */ /* 0x040fe20004761670 */
[----:B------:R2:W-:Y:S01]  /*2400*/  @!P2 STG.E.U8 desc[UR36][R4.64+0x1], R25 ;  /* 0x000001190400a986 */ /* 0x0005e2000c101124 */
[C---:B------:R-:W-:Y:S02]  /*2410*/  ISETP.LT.OR P4, PT, R19.reuse, 0x9, !P1 ;  /* 0x000000091300780c */ /* 0x040fe40004f81670 */
[----:B------:R-:W-:-:S04]  /*2420*/  ISETP.LT.OR P2, PT, R19, 0xa, !P1 ;  /* 0x0000000a1300780c */ /* 0x000fc80004f41670 */
[----:B------:R-:W-:Y:S09]  /*2430*/  @P5 BRA `(.L_x_43) ;  /* 0x00000000000c5947 */ /* 0x000ff20003800000 */
[----:B------:R-:W3:Y:S02]  /*2440*/  LDG.E.U8 R101, desc[UR36][R10.64] ;  /* 0x000000240a657981 */ /* 0x000ee4000c1e1100 */
[----:B---3--:R-:W-:-:S05]  /*2450*/  PRMT R0, R101, 0x8880, RZ ;  /* 0x0000888065007816 */ /* 0x008fca00000000ff */
[----:B------:R-:W-:-:S07]  /*2460*/  IMAD R3, R0, R91, RZ ;  /* 0x0000005b00037224 */ /* 0x000fce00078e02ff */
.L_x_43:
[----:B------:R-:W-:Y:S05]  /*2470*/  BSYNC B1 ;  /* 0x0000000000017941 */ /* 0x000fea0003800000 */
.L_x_42:
[----:B------:R-:W-:Y:S01]  /*2480*/  @!P5 IMAD R13, R26, R90, R3 ;  /* 0x0000005a1a0dd224 */ /* 0x000fe200078e0203 */
[----:B------:R-:W-:Y:S04]  /*2490*/  BSSY B1, `(.L_x_44) ;  /* 0x0000006000017945 */ /* 0x000fe80003800000 */
[----:B------:R3:W-:Y:S01]  /*24a0*/  @!P5 STG.E.U8 desc[UR36][R6.64], R13 ;  /* 0x0000000d0600d986 */ /* 0x0007e2000c101124 */
[----:B------:R-:W-:Y:S05]  /*24b0*/  @P3 BRA `(.L_x_45) ;  /* 0x00000000000c3947 */ /* 0x000fea0003800000 */
[----:B------:R-:W4:Y:S02]  /*24c0*/  LDG.E.U8 R101, desc[UR36][R10.64+0x1] ;  /* 0x000001240a657981 */ /* 0x000f24000c1e1100 */
[----:B----4-:R-:W-:-:S05]  /*24d0*/  PRMT R0, R101, 0x8880, RZ ;  /* 0x0000888065007816 */ /* 0x010fca00000000ff */
[----:B------:R-:W-:-:S07]  /*24e0*/  IMAD R3, R0, R91, RZ ;  /* 0x0000005b00037224 */ /* 0x000fce00078e02ff */
.L_x_45:
[----:B------:R-:W-:Y:S05]  /*24f0*/  BSYNC B1 ;  /* 0x0000000000017941 */ /* 0x000fea0003800000 */
.L_x_44:
[----:B------:R-:W-:Y:S01]  /*2500*/  @!P3 IMAD R27, R27, R90, R3 ;  /* 0x0000005a1b1bb224 */ /* 0x000fe200078e0203 */
[----:B------:R-:W-:Y:S04]  /*2510*/  BSSY B1, `(.L_x_46) ;  /* 0x0000006000017945 */ /* 0x000fe80003800000 */
[----:B------:R4:W-:Y:S01]  /*2520*/  @!P3 STG.E.U8 desc[UR36][R6.64+0x1], R27 ;  /* 0x0000011b0600b986 */ /* 0x0009e2000c101124 */
[----:B------:R-:W-:Y:S05]  /*2530*/  @P4 BRA `(.L_x_47) ;  /* 0x00000000000c4947 */ /* 0x000fea0003800000 */
[----:B------:R-:W5:Y:S02]  /*2540*/  LDG.E.U8 R101, desc[UR36][R8.64+0x8] ;  /* 0x0000082408657981 */ /* 0x000f64000c1e1100 */
[----:B-----5:R-:W-:-:S05]  /*2550*/  PRMT R0, R101, 0x8880, RZ ;  /* 0x0000888065007816 */ /* 0x020fca00000000ff */
[----:B------:R-:W-:-:S07]  /*2560*/  IMAD R3, R0, R91, RZ ;  /* 0x0000005b00037224 */ /* 0x000fce00078e02ff */
.L_x_47:
[----:B------:R-:W-:Y:S05]  /*2570*/  BSYNC B1 ;  /* 0x0000000000017941 */ /* 0x000fea0003800000 */
.L_x_46:
[----:B---3--:R-:W-:Y:S01]  /*2580*/  @!P4 IMAD R13, R28, R90, R3 ;  /* 0x0000005a1c0dc224 */ /* 0x008fe200078e0203 */
[----:B------:R-:W-:Y:S04]  /*2590*/  BSSY B1, `(.L_x_48) ;  /* 0x0000006000017945 */ /* 0x000fe80003800000 */
[----:B------:R3:W-:Y:S01]  /*25a0*/  @!P4 STG.E.U8 desc[UR36][R4.64+0x8], R13 ;  /* 0x0000080d0400c986 */ /* 0x0007e2000c101124 */
[----:B------:R-:W-:Y:S05]  /*25b0*/  @P2 BRA `(.L_x_49) ;  /* 0x00000000000c2947 */ /* 0x000fea0003800000 */
[----:B------:R-:W5:Y:S02]  /*25c0*/  LDG.E.U8 R101, desc[UR36][R8.64+0x9] ;  /* 0x0000092408657981 */ /* 0x000f64000c1e1100 */
[----:B-----5:R-:W-:-:S05]  /*25d0*/  PRMT R0, R101, 0x8880, RZ ;  /* 0x0000888065007816 */ /* 0x020fca00000000ff */
[----:B------:R-:W-:-:S07]  /*25e0*/  IMAD R3, R0, R91, RZ ;  /* 0x0000005b00037224 */ /* 0x000fce00078e02ff */
.L_x_49:
[----:B------:R-:W-:Y:S05]  /*25f0*/  BSYNC B1 ;  /* 0x0000000000017941 */ /* 0x000fea0003800000 */
.L_x_48:
[----:B------:R-:W-:Y:S01]  /*2600*/  ISETP.LT.OR P4, PT, R19, 0x9, !P0 ;  /* 0x000000091300780c */ /* 0x000fe20004781670 */
[----:B------:R-:W-:Y:S01]  /*2610*/  @!P2 IMAD R29, R29, R90, R3 ;  /* 0x0000005a1d1da224 */ /* 0x000fe200078e0203 */
[----:B------:R-:W-:Y:S01]  /*2620*/  BSSY B1, `(.L_x_50) ;  /* 0x0000009000017945 */ /* 0x000fe20003800000 */
[C---:B------:R-:W-:Y:S02]  /*2630*/  ISETP.LT.OR P3, PT, R19.reuse, 0xa, !P0 ;  /* 0x0000000a1300780c */ /* 0x040fe40004761670 */
[C---:B------:R-:W-:Y:S01]  /*2640*/  ISETP.LT.OR P5, PT, R19.reuse, 0x11, !P1 ;  /* 0x000000111300780c */ /* 0x040fe20004fa1670 */
[----:B------:R0:W-:Y:S01]  /*2650*/  @!P2 STG.E.U8 desc[UR36][R4.64+0x9], R29 ;  /* 0x0000091d0400a986 */ /* 0x0001e2000c101124 */
[----:B------:R-:W-:-:S06]  /*2660*/  ISETP.LT.OR P2, PT, R19, 0x12, !P1 ;  /* 0x000000121300780c */ /* 0x000fcc0004f41670 */
[----:B------:R-:W-:Y:S07]  /*2670*/  @P4 BRA `(.L_x_51) ;  /* 0x00000000000c4947 */ /* 0x000fee0003800000 */
[----:B------:R-:W5:Y:S02]  /*2680*/  LDG.E.U8 R101, desc[UR36][R10.64+0x8] ;  /* 0x000008240a657981 */ /* 0x000f64000c1e1100 */
[----:B-----5:R-:W-:-:S05]  /*2690*/  PRMT R0, R101, 0x8880, RZ ;  /* 0x0000888065007816 */ /* 0x020fca00000000ff */
[----:B------:R-:W-:-:S07]  /*26a0*/  IMAD R3, R0, R91, RZ ;  /* 0x0000005b00037224 */ /* 0x000fce00078e02ff */
.L_x_51:
[----:B------:R-:W-:Y:S05]  /*26b0*/  BSYNC B1 ;  /* 0x0000000000017941 */ /* 0x000fea0003800000 */
.L_x_50:
[----:B---3--:R-:W-:Y:S01]  /*26c0*/  @!P4 IMAD R13, R30, R90, R3 ;  /* 0x0000005a1e0dc224 */ /* 0x008fe200078e0203 */
[----:B------:R-:W-:Y:S04]  /*26d0*/  BSSY B1, `(.L_x_52) ;  /* 0x0000006000017945 */ /* 0x000fe80003800000 */
[----:B------:R3:W-:Y:S01]  /*26e0*/  @!P4 STG.E.U8 desc[UR36][R6.64+0x8], R13 ;  /* 0x0000080d0600c986 */ /* 0x0007e2000c101124 */
[----:B------:R-:W-:Y:S05]  /*26f0*/  @P3 BRA `(.L_x_53) ;  /* 0x00000000000c3947 */ /* 0x000fea0003800000 */
[----:B------:R-:W5:Y:S02]  /*2700*/  LDG.E.U8 R101, desc[UR36][R10.64+0x9] ;  /* 0x000009240a657981 */ /* 0x000f64000c1e1100 */
[----:B-----5:R-:W-:-:S05]  /*2710*/  PRMT R0, R101, 0x8880, RZ ;  /* 0x0000888065007816 */ /* 0x020fca00000000ff */
[----:B------:R-:W-:-:S07]  /*2720*/  IMAD R3, R0, R91, RZ ;  /* 0x0000005b00037224 */ /* 0x000fce00078e02ff */
.L_x_53:
[----:B------:R-:W-:Y:S05]  /*2730*/  BSYNC B1 ;  /* 0x0000000000017941 */ /* 0x000fea0003800000 */
.L_x_52:
[----:B------:R-:W-:Y:S01]  /*2740*/  @!P3 IMAD R31, R31, R90, R3 ;  /* 0x0000005a1f1fb224 */ /* 0x000fe200078e0203 */
[----:B------:R-:W-:Y:S04]  /*2750*/  BSSY B1, `(.L_x_54) ;  /* 0x0000006000017945 */ /* 0x000fe80003800000 */
[----:B------:R0:W-:Y:S01]  /*2760*/  @!P3 STG.E.U8 desc[UR36][R6.64+0x9], R31 ;  /* 0x0000091f0600b986 */ /* 0x0001e2000c101124 */
[----:B------:R-:W-:Y:S05]  /*2770*/  @P5 BRA `(.L_x_55) ;  /* 0x00000000000c5947 */ /* 0x000fea0003800000 */
[----:B------:R-:W5:Y:S02]  /*2780*/  LDG.E.U8 R101, desc[UR36][R8.64+0x10] ;  /* 0x0000102408657981 */ /* 0x000f64000c1e1100 */
[----:B-----5:R-:W-:-:S05]  /*2790*/  PRMT R0, R101, 0x8880, RZ ;  /* 0x0000888065007816 */ /* 0x020fca00000000ff */
[----:B------:R-:W-:-:S07]  /*27a0*/  IMAD R3, R0, R91, RZ ;  /* 0x0000005b00037224 */ /* 0x000fce00078e02ff */
.L_x_55:
[----:B------:R-:W-:Y:S05]  /*27b0*/  BSYNC B1 ;  /* 0x0000000000017941 */ /* 0x000fea0003800000 */
.L_x_54:
[----:B---3--:R-:W-:Y:S01]  /*27c0*/  @!P5 IMAD R13, R32, R90, R3 ;  /* 0x0000005a200dd224 */ /* 0x008fe200078e0203 */
[----:B------:R-:W-:Y:S04]  /*27d0*/  BSSY B1, `(.L_x_56) ;  /* 0x0000006000017945 */ /* 0x000fe80003800000 */
[----:B------:R3:W-:Y:S01]  /*27e0*/  @!P5 STG.E.U8 desc[UR36][R4.64+0x10], R13 ;  /* 0x0000100d0400d986 */ /* 0x0007e2000c101124 */
[----:B------:R-:W-:Y:S05]  /*27f0*/  @P2 BRA `(.L_x_57) ;  /* 0x00000000000c2947 */ /* 0x000fea0003800000 */
[----:B------:R-:W5:Y:S02]  /*2800*/  LDG.E.U8 R101, desc[UR36][R8.64+0x11] ;  /* 0x0000112408657981 */ /* 0x000f64000c1e1100 */
[----:B-----5:R-:W-:-:S05]  /*2810*/  PRMT R0, R101, 0x8880, RZ ;  /* 0x0000888065007816 */ /* 0x020fca00000000ff */
[----:B------:R-:W-:-:S07]  /*2820*/  IMAD R3, R0, R91, RZ ;  /* 0x0000005b00037224 */ /* 0x000fce00078e02ff */
.L_x_57:
[----:B------:R-:W-:Y:S05]  /*2830*/  BSYNC B1 ;  /* 0x0000000000017941 */ /* 0x000fea0003800000 */
.L_x_56:
        /* <DEDUP_REMOVED lines=11> */
.L_x_59:
[----:B------:R-:W-:Y:S05]  /*28f0*/  BSYNC B1 ;  /* 0x0000000000017941 */ /* 0x000fea0003800000 */
.L_x_58:
[----:B---3--:R-:W-:Y:S01]  /*2900*/  @!P4 IMAD R13, R34, R90, R3 ;  /* 0x0000005a220dc224 */ /* 0x008fe200078e0203 */
[----:B------:R-:W-:Y:S04]  /*2910*/  BSSY B1, `(.L_x_60) ;  /* 0x0000006000017945 */ /* 0x000fe80003800000 */
[----:B------:R3:W-:Y:S01]  /*2920*/  @!P4 STG.E.U8 desc[UR36][R6.64+0x10], R13 ;  /* 0x0000100d0600c986 */ /* 0x0007e2000c101124 */
[----:B------:R-:W-:Y:S05]  /*2930*/  @P3 BRA `(.L_x_61) ;  /* 0x00000000000c3947 */ /* 0x000fea0003800000 */
[----:B------:R-:W5:Y:S02]  /*2940*/  LDG.E.U8 R101, desc[UR36][R10.64+0x11] ;  /* 0x000011240a657981 */ /* 0x000f64000c1e1100 */
[----:B-----5:R-:W-:-:S05]  /*2950*/  PRMT R0, R101, 0x8880, RZ ;  /* 0x0000888065007816 */ /* 0x020fca00000000ff */
[----:B------:R-:W-:-:S07]  /*2960*/  IMAD R3, R0, R91, RZ ;  /* 0x0000005b00037224 */ /* 0x000fce00078e02ff */
.L_x_61:
[----:B------:R-:W-:Y:S05]  /*2970*/  BSYNC B1 ;  /* 0x0000000000017941 */ /* 0x000fea0003800000 */
.L_x_60:
[----:B------:R-:W-:Y:S01]  /*2980*/  @!P3 IMAD R35, R35, R90, R3 ;  /* 0x0000005a2323b224 */ /* 0x000fe200078e0203 */
[----:B------:R-:W-:Y:S04]  /*2990*/  BSSY B1, `(.L_x_62) ;  /* 0x0000006000017945 */ /* 0x000fe80003800000 */
[----:B------:R0:W-:Y:S01]  /*29a0*/  @!P3 STG.E.U8 desc[UR36][R6.64+0x11], R35 ;  /* 0x000011230600b986 */ /* 0x0001e2000c101124 */
[----:B------:R-:W-:Y:S05]  /*29b0*/  @P5 BRA `(.L_x_63) ;  /* 0x00000000000c5947 */ /* 0x000fea0003800000 */
[----:B------:R-:W5:Y:S02]  /*29c0*/  LDG.E.U8 R101, desc[UR36][R8.64+0x18] ;  /* 0x0000182408657981 */ /* 0x000f64000c1e1100 */
[----:B-----5:R-:W-:-:S05]  /*29d0*/  PRMT R0, R101, 0x8880, RZ ;  /* 0x0000888065007816 */ /* 0x020fca00000000ff */
[----:B------:R-:W-:-:S07]  /*29e0*/  IMAD R3, R0, R91, RZ ;  /* 0x0000005b00037224 */ /* 0x000fce00078e02ff */
.L_x_63:
[----:B------:R-:W-:Y:S05]  /*29f0*/  BSYNC B1 ;  /* 0x0000000000017941 */ /* 0x000fea0003800000 */
.L_x_62:
[----:B---3--:R-:W-:Y:S01]  /*2a00*/  @!P5 IMAD R13, R36, R90, R3 ;  /* 0x0000005a240dd224 */ /* 0x008fe200078e0203 */
[----:B------:R-:W-:Y:S04]  /*2a10*/  BSSY B1, `(.L_x_64) ;  /* 0x0000006000017945 */ /* 0x000fe80003800000 */
[----:B------:R3:W-:Y:S01]  /*2a20*/  @!P5 STG.E.U8 desc[UR36][R4.64+0x18], R13 ;  /* 0x0000180d0400d986 */ /* 0x0007e2000c101124 */
[----:B------:R-:W-:Y:S05]  /*2a30*/  @P2 BRA `(.L_x_65) ;  /* 0x00000000000c2947 */ /* 0x000fea0003800000 */
[----:B------:R-:W5:Y:S02]  /*2a40*/  LDG.E.U8 R101, desc[UR36][R8.64+0x19] ;  /* 0x0000192408657981 */ /* 0x000f64000c1e1100 */
[----:B-----5:R-:W-:-:S05]  /*2a50*/  PRMT R0, R101, 0x8880, RZ ;  /* 0x0000888065007816 */ /* 0x020fca00000000ff */
[----:B------:R-:W-:-:S07]  /*2a60*/  IMAD R3, R0, R91, RZ ;  /* 0x0000005b00037224 */ /* 0x000fce00078e02ff */
.L_x_65:
[----:B------:R-:W-:Y:S05]  /*2a70*/  BSYNC B1 ;  /* 0x0000000000017941 */ /* 0x000fea0003800000 */
.L_x_64:
        /* <DEDUP_REMOVED lines=11> */
.L_x_67:
[----:B------:R-:W-:Y:S05]  /*2b30*/  BSYNC B1 ;  /* 0x0000000000017941 */ /* 0x000fea0003800000 */
.L_x_66:
[----:B---3--:R-:W-:Y:S01]  /*2b40*/  @!P4 IMAD R13, R38, R90, R3 ;  /* 0x0000005a260dc224 */ /* 0x008fe200078e0203 */
[----:B------:R-:W-:Y:S04]  /*2b50*/  BSSY B1, `(.L_x_68) ;  /* 0x0000006000017945 */ /* 0x000fe80003800000 */
[----:B------:R3:W-:Y:S01]  /*2b60*/  @!P4 STG.E.U8 desc[UR36][R6.64+0x18], R13 ;  /* 0x0000180d0600c986 */ /* 0x0007e2000c101124 */
[----:B------:R-:W-:Y:S05]  /*2b70*/  @P3 BRA `(.L_x_69) ;  /* 0x00000000000c3947 */ /* 0x000fea0003800000 */
[----:B------:R-:W5:Y:S02]  /*2b80*/  LDG.E.U8 R101, desc[UR36][R10.64+0x19] ;  /* 0x000019240a657981 */ /* 0x000f64000c1e1100 */
[----:B-----5:R-:W-:-:S05]  /*2b90*/  PRMT R0, R101, 0x8880, RZ ;  /* 0x0000888065007816 */ /* 0x020fca00000000ff */
[----:B------:R-:W-:-:S07]  /*2ba0*/  IMAD R3, R0, R91, RZ ;  /* 0x0000005b00037224 */ /* 0x000fce00078e02ff */
.L_x_69:
[----:B------:R-:W-:Y:S05]  /*2bb0*/  BSYNC B1 ;  /* 0x0000000000017941 */ /* 0x000fea0003800000 */
.L_x_68:
[----:B------:R-:W-:Y:S01]  /*2bc0*/  @!P3 IMAD R39, R39, R90, R3 ;  /* 0x0000005a2727b224 */ /* 0x000fe200078e0203 */
[----:B------:R-:W-:Y:S04]  /*2bd0*/  BSSY B1, `(.L_x_70) ;  /* 0x0000006000017945 */ /* 0x000fe80003800000 */
[----:B------:R0:W-:Y:S01]  /*2be0*/  @!P3 STG.E.U8 desc[UR36][R6.64+0x19], R39 ;  /* 0x000019270600b986 */ /* 0x0001e2000c101124 */
[----:B------:R-:W-:Y:S05]  /*2bf0*/  @P5 BRA `(.L_x_71) ;  /* 0x00000000000c5947 */ /* 0x000fea0003800000 */
[----:B------:R-:W5:Y:S02]  /*2c00*/  LDG.E.U8 R101, desc[UR36][R8.64+0x20] ;  /* 0x0000202408657981 */ /* 0x000f64000c1e1100 */
[----:B-----5:R-:W-:-:S05]  /*2c10*/  PRMT R0, R101, 0x8880, RZ ;  /* 0x0000888065007816 */ /* 0x020fca00000000ff */
[----:B------:R-:W-:-:S07]  /*2c20*/  IMAD R3, R0, R91, RZ ;  /* 0x0000005b00037224 */ /* 0x000fce00078e02ff */
.L_x_71:
[----:B------:R-:W-:Y:S05]  /*2c30*/  BSYNC B1 ;  /* 0x0000000000017941 */ /* 0x000fea0003800000 */
.L_x_70:
[----:B---3--:R-:W-:Y:S01]  /*2c40*/  @!P5 IMAD R13, R40, R90, R3 ;  /* 0x0000005a280dd224 */ /* 0x008fe200078e0203 */
[----:B------:R-:W-:Y:S04]  /*2c50*/  BSSY B1, `(.L_x_72) ;  /* 0x0000006000017945 */ /* 0x000fe80003800000 */
[----:B------:R3:W-:Y:S01]  /*2c60*/  @!P5 STG.E.U8 desc[UR36][R4.64+0x20], R13 ;  /* 0x0000200d0400d986 */ /* 0x0007e2000c101124 */
[----:B------:R-:W-:Y:S05]  /*2c70*/  @P2 BRA `(.L_x_73) ;  /* 0x00000000000c2947 */ /* 0x000fea0003800000 */
[----:B------:R-:W5:Y:S02]  /*2c80*/  LDG.E.U8 R101, desc[UR36][R8.64+0x21] ;  /* 0x0000212408657981 */ /* 0x000f64000c1e1100 */
[----:B-----5:R-:W-:-:S05]  /*2c90*/  PRMT R0, R101, 0x8880, RZ ;  /* 0x0000888065007816 */ /* 0x020fca00000000ff */
[----:B------:R-:W-:-:S07]  /*2ca0*/  IMAD R3, R0, R91, RZ ;  /* 0x0000005b00037224 */ /* 0x000fce00078e02ff */
.L_x_73:
[----:B------:R-:W-:Y:S05]  /*2cb0*/  BSYNC B1 ;  /* 0x0000000000017941 */ /* 0x000fea0003800000 */
.L_x_72:
        /* <DEDUP_REMOVED lines=11> */
.L_x_75:
[----:B------:R-:W-:Y:S05]  /*2d70*/  BSYNC B1 ;  /* 0x0000000000017941 */ /* 0x000fea0003800000 */
.L_x_74:
[----:B---3--:R-:W-:Y:S01]  /*2d80*/  @!P4 IMAD R13, R42, R90, R3 ;  /* 0x0000005a2a0dc224 */ /* 0x008fe200078e0203 */
[----:B------:R-:W-:Y:S04]  /*2d90*/  BSSY B1, `(.L_x_76) ;  /* 0x0000006000017945 */ /* 0x000fe80003800000 */
[----:B------:R3:W-:Y:S01]  /*2da0*/  @!P4 STG.E.U8 desc[UR36][R6.64+0x20], R13 ;  /* 0x0000200d0600c986 */ /* 0x0007e2000c101124 */
[----:B------:R-:W-:Y:S05]  /*2db0*/  @P3 BRA `(.L_x_77) ;  /* 0x00000000000c3947 */ /* 0x000fea0003800000 */
[----:B------:R-:W5:Y:S02]  /*2dc0*/  LDG.E.U8 R101, desc[UR36][R10.64+0x21] ;  /* 0x000021240a657981 */ /* 0x000f64000c1e1100 */
[----:B-----5:R-:W-:-:S05]  /*2dd0*/  PRMT R0, R101, 0x8880, RZ ;  /* 0x0000888065007816 */ /* 0x020fca00000000ff */
[----:B------:R-:W-:-:S07]  /*2de0*/  IMAD R3, R0, R91, RZ ;  /* 0x0000005b00037224 */ /* 0x000fce00078e02ff */
.L_x_77:
[----:B------:R-:W-:Y:S05]  /*2df0*/  BSYNC B1 ;  /* 0x0000000000017941 */ /* 0x000fea0003800000 */
.L_x_76:
[----:B------:R-:W-:Y:S01]  /*2e00*/  @!P3 IMAD R43, R43, R90, R3 ;  /* 0x0000005a2b2bb224 */ /* 0x000fe200078e0203 */
[----:B------:R-:W-:Y:S04]  /*2e10*/  BSSY B1, `(.L_x_78) ;  /* 0x0000006000017945 */ /* 0x000fe80003800000 */
[----:B------:R0:W-:Y:S01]  /*2e20*/  @!P3 STG.E.U8 desc[UR36][R6.64+0x21], R43 ;  /* 0x0000212b0600b986 */ /* 0x0001e2000c101124 */
[----:B------:R-:W-:Y:S05]  /*2e30*/  @P5 BRA `(.L_x_79) ;  /* 0x00000000000c5947 */ /* 0x000fea0003800000 */
[----:B------:R-:W5:Y:S02]  /*2e40*/  LDG.E.U8 R101, desc[UR36][R8.64+0x28] ;  /* 0x0000282408657981 */ /* 0x000f64000c1e1100 */
[----:B-----5:R-:W-:-:S05]  /*2e50*/  PRMT R0, R101, 0x8880, RZ ;  /* 0x0000888065007816 */ /* 0x020fca00000000ff */
[----:B------:R-:W-:-:S07]  /*2e60*/  IMAD R3, R0, R91, RZ ;  /* 0x0000005b00037224 */ /* 0x000fce00078e02ff */
.L_x_79:
[----:B------:R-:W-:Y:S05]  /*2e70*/  BSYNC B1 ;  /* 0x0000000000017941 */ /* 0x000fea0003800000 */
.L_x_78:
[----:B---3--:R-:W-:Y:S01]  /*2e80*/  @!P5 IMAD R13, R44, R90, R3 ;  /* 0x0000005a2c0dd224 */ /* 0x008fe200078e0203 */
[----:B------:R-:W-:Y:S04]  /*2e90*/  BSSY B1, `(.L_x_80) ;  /* 0x0000006000017945 */ /* 0x000fe80003800000 */
[----:B------:R3:W-:Y:S01]  /*2ea0*/  @!P5 STG.E.U8 desc[UR36][R4.64+0x28], R13 ;  /* 0x0000280d0400d986 */ /* 0x0007e2000c101124 */
[----:B------:R-:W-:Y:S05]  /*2eb0*/  @P2 BRA `(.L_x_81) ;  /* 0x00000000000c2947 */ /* 0x000fea0003800000 */
[----:B------:R-:W5:Y:S02]  /*2ec0*/  LDG.E.U8 R101, desc[UR36][R8.64+0x29] ;  /* 0x0000292408657981 */ /* 0x000f64000c1e1100 */
[----:B-----5:R-:W-:-:S05]  /*2ed0*/  PRMT R0, R101, 0x8880, RZ ;  /* 0x0000888065007816 */ /* 0x020fca00000000ff */
[----:B------:R-:W-:-:S07]  /*2ee0*/  IMAD R3, R0, R91, RZ ;  /* 0x0000005b00037224 */ /* 0x000fce00078e02ff */
.L_x_81:
[----:B------:R-:W-:Y:S05]  /*2ef0*/  BSYNC B1 ;  /* 0x0000000000017941 */ /* 0x000fea0003800000 */
.L_x_80:
        /* <DEDUP_REMOVED lines=11> */
.L_x_83:
[----:B------:R-:W-:Y:S05]  /*2fb0*/  BSYNC B1 ;  /* 0x0000000000017941 */ /* 0x000fea0003800000 */
.L_x_82:
[----:B---3--:R-:W-:Y:S01]  /*2fc0*/  @!P4 IMAD R13, R46, R90, R3 ;  /* 0x0000005a2e0dc224 */ /* 0x008fe200078e0203 */
[----:B------:R-:W-:Y:S04]  /*2fd0*/  BSSY B1, `(.L_x_84) ;  /* 0x0000006000017945 */ /* 0x000fe80003800000 */
[----:B------:R3:W-:Y:S01]  /*2fe0*/  @!P4 STG.E.U8 desc[UR36][R6.64+0x28], R13 ;  /* 0x0000280d0600c986 */ /* 0x0007e2000c101124 */
[----:B------:R-:W-:Y:S05]  /*2ff0*/  @P3 BRA `(.L_x_85) ;  /* 0x00000000000c3947 */ /* 0x000fea0003800000 */
[----:B------:R-:W5:Y:S02]  /*3000*/  LDG.E.U8 R101, desc[UR36][R10.64+0x29] ;  /* 0x000029240a657981 */ /* 0x000f64000c1e1100 */
[----:B-----5:R-:W-:-:S05]  /*3010*/  PRMT R0, R101, 0x8880, RZ ;  /* 0x0000888065007816 */ /* 0x020fca00000000ff */
[----:B------:R-:W-:-:S07]  /*3020*/  IMAD R3, R0, R91, RZ ;  /* 0x0000005b00037224 */ /* 0x000fce00078e02ff */
.L_x_85:
[----:B------:R-:W-:Y:S05]  /*3030*/  BSYNC B1 ;  /* 0x0000000000017941 */ /* 0x000fea0003800000 */
.L_x_84:
[----:B------:R-:W-:Y:S01]  /*3040*/  @!P3 IMAD R47, R47, R90, R3 ;  /* 0x0000005a2f2fb224 */ /* 0x000fe200078e0203 */
[----:B------:R-:W-:Y:S04]  /*3050*/  BSSY B1, `(.L_x_86) ;  /* 0x0000006000017945 */ /* 0x000fe80003800000 */
[----:B------:R0:W-:Y:S01]  /*3060*/  @!P3 STG.E.U8 desc[UR36][R6.64+0x29], R47 ;  /* 0x0000292f0600b986 */ /* 0x0001e2000c101124 */
[----:B------:R-:W-:Y:S05]  /*3070*/  @P5 BRA `(.L_x_87) ;  /* 0x00000000000c5947 */ /* 0x000fea0003800000 */
[----:B------:R-:W5:Y:S02]  /*3080*/  LDG.E.U8 R101, desc[UR36][R8.64+0x30] ;  /* 0x0000302408657981 */ /* 0x000f64000c1e1100 */
[----:B-----5:R-:W-:-:S05]  /*3090*/  PRMT R0, R101, 0x8880, RZ ;  /* 0x0000888065007816 */ /* 0x020fca00000000ff */
[----:B------:R-:W-:-:S07]  /*30a0*/  IMAD R3, R0, R91, RZ ;  /* 0x0000005b00037224 */ /* 0x000fce00078e02ff */
.L_x_87:
[----:B------:R-:W-:Y:S05]  /*30b0*/  BSYNC B1 ;  /* 0x0000000000017941 */ /* 0x000fea0003800000 */
.L_x_86:
[----:B---3--:R-:W-:Y:S01]  /*30c0*/  @!P5 IMAD R13, R48, R90, R3 ;  /* 0x0000005a300dd224 */ /* 0x008fe200078e0203 */
[----:B------:R-:W-:Y:S04]  /*30d0*/  BSSY B1, `(.L_x_88) ;  /* 0x0000006000017945 */ /* 0x000fe80003800000 */
[----:B------:R3:W-:Y:S01]  /*30e0*/  @!P5 STG.E.U8 desc[UR36][R4.64+0x30], R13 ;  /* 0x0000300d0400d986 */ /* 0x0007e2000c101124 */
[----:B------:R-:W-:Y:S05]  /*30f0*/  @P2 BRA `(.L_x_89) ;  /* 0x00000000000c2947 */ /* 0x000fea0003800000 */
[----:B------:R-:W5:Y:S02]  /*3100*/  LDG.E.U8 R101, desc[UR36][R8.64+0x31] ;  /* 0x0000312408657981 */ /* 0x000f64000c1e1100 */
[----:B-----5:R-:W-:-:S05]  /*3110*/  PRMT R0, R101, 0x8880, RZ ;  /* 0x0000888065007816 */ /* 0x020fca00000000ff */
[----:B------:R-:W-:-:S07]  /*3120*/  IMAD R3, R0, R91, RZ ;  /* 0x0000005b00037224 */ /* 0x000fce00078e02ff */
.L_x_89:
[----:B------:R-:W-:Y:S05]  /*3130*/  BSYNC B1 ;  /* 0x0000000000017941 */ /* 0x000fea0003800000 */
.L_x_88:
        /* <DEDUP_REMOVED lines=11> */
.L_x_91:
[----:B------:R-:W-:Y:S05]  /*31f0*/  BSYNC B1 ;  /* 0x0000000000017941 */ /* 0x000fea0003800000 */
.L_x_90:
[----:B---3--:R-:W-:Y:S01]  /*3200*/  @!P4 IMAD R13, R50, R90, R3 ;  /* 0x0000005a320dc224 */ /* 0x008fe200078e0203 */
[----:B------:R-:W-:Y:S04]  /*3210*/  BSSY B1, `(.L_x_92) ;  /* 0x0000006000017945 */ /* 0x000fe80003800000 */
[----:B------:R3:W-:Y:S01]  /*3220*/  @!P4 STG.E.U8 desc[UR36][R6.64+0x30], R13 ;  /* 0x0000300d0600c986 */ /* 0x0007e2000c101124 */
[----:B------:R-:W-:Y:S05]  /*3230*/  @P3 BRA `(.L_x_93) ;  /* 0x00000000000c3947 */ /* 0x000fea0003800000 */
[----:B------:R-:W5:Y:S02]  /*3240*/  LDG.E.U8 R101, desc[UR36][R10.64+0x31] ;  /* 0x000031240a657981 */ /* 0x000f64000c1e1100 */
[----:B-----5:R-:W-:-:S05]  /*3250*/  PRMT R0, R101, 0x8880, RZ ;  /* 0x0000888065007816 */ /* 0x020fca00000000ff */
[----:B------:R-:W-:-:S07]  /*3260*/  IMAD R3, R0, R91, RZ ;  /* 0x0000005b00037224 */ /* 0x000fce00078e02ff */
.L_x_93:
[----:B------:R-:W-:Y:S05]  /*3270*/  BSYNC B1 ;  /* 0x0000000000017941 */ /* 0x000fea0003800000 */
.L_x_92:
[----:B------:R-:W-:Y:S01]  /*3280*/  @!P3 IMAD R51, R51, R90, R3 ;  /* 0x0000005a3333b224 */ /* 0x000fe200078e0203 */
[----:B------:R-:W-:Y:S04]  /*3290*/  BSSY B1, `(.L_x_94) ;  /* 0x0000006000017945 */ /* 0x000fe80003800000 */
[----:B------:R0:W-:Y:S01]  /*32a0*/  @!P3 STG.E.U8 desc[UR36][R6.64+0x31], R51 ;  /* 0x000031330600b986 */ /* 0x0001e2000c101124 */
[----:B------:R-:W-:Y:S05]  /*32b0*/  @P5 BRA `(.L_x_95) ;  /* 0x00000000000c5947 */ /* 0x000fea0003800000 */
[----:B------:R-:W5:Y:S02]  /*32c0*/  LDG.E.U8 R101, desc[UR36][R8.64+0x38] ;  /* 0x0000382408657981 */ /* 0x000f64000c1e1100 */
[----:B-----5:R-:W-:-:S05]  /*32d0*/  PRMT R0, R101, 0x8880, RZ ;  /* 0x0000888065007816 */ /* 0x020fca00000000ff */
[----:B------:R-:W-:-:S07]  /*32e0*/  IMAD R3, R0, R91, RZ ;  /* 0x0000005b00037224 */ /* 0x000fce00078e02ff */
.L_x_95:
[----:B------:R-:W-:Y:S05]  /*32f0*/  BSYNC B1 ;  /* 0x0000000000017941 */ /* 0x000fea0003800000 */
.L_x_94:
[----:B---3--:R-:W-:Y:S01]  /*3300*/  @!P5 IMAD R13, R52, R90, R3 ;  /* 0x0000005a340dd224 */ /* 0x008fe200078e0203 */
[----:B------:R-:W-:Y:S04]  /*3310*/  BSSY B1, `(.L_x_96) ;  /* 0x0000006000017945 */ /* 0x000fe80003800000 */
[----:B------:R3:W-:Y:S01]  /*3320*/  @!P5 STG.E.U8 desc[UR36][R4.64+0x38], R13 ;  /* 0x0000380d0400d986 */ /* 0x0007e2000c101124 */
[----:B------:R-:W-:Y:S05]  /*3330*/  @P2 BRA `(.L_x_97) ;  /* 0x00000000000c2947 */ /* 0x000fea0003800000 */
[----:B------:R-:W5:Y:S02]  /*3340*/  LDG.E.U8 R101, desc[UR36][R8.64+0x39] ;  /* 0x0000392408657981 */ /* 0x000f64000c1e1100 */
[----:B-----5:R-:W-:-:S05]  /*3350*/  PRMT R0, R101, 0x8880, RZ ;  /* 0x0000888065007816 */ /* 0x020fca00000000ff */
[----:B------:R-:W-:-:S07]  /*3360*/  IMAD R3, R0, R91, RZ ;  /* 0x0000005b00037224 */ /* 0x000fce00078e02ff */
.L_x_97:
[----:B------:R-:W-:Y:S05]  /*3370*/  BSYNC B1 ;  /* 0x0000000000017941 */ /* 0x000fea0003800000 */
.L_x_96:
        /* <DEDUP_REMOVED lines=11> */
.L_x_99:
[----:B------:R-:W-:Y:S05]  /*3430*/  BSYNC B1 ;  /* 0x0000000000017941 */ /* 0x000fea0003800000 */
.L_x_98:
[----:B---3--:R-:W-:Y:S01]  /*3440*/  @!P4 IMAD R13, R54, R90, R3 ;  /* 0x0000005a360dc224 */ /* 0x008fe200078e0203 */
[----:B------:R-:W-:Y:S04]  /*3450*/  BSSY B1, `(.L_x_100) ;  /* 0x0000006000017945 */ /* 0x000fe80003800000 */
[----:B------:R3:W-:Y:S01]  /*3460*/  @!P4 STG.E.U8 desc[UR36][R6.64+0x38], R13 ;  /* 0x0000380d0600c986 */ /* 0x0007e2000c101124 */
[----:B------:R-:W-:Y:S05]  /*3470*/  @P3 BRA `(.L_x_101) ;  /* 0x00000000000c3947 */ /* 0x000fea0003800000 */
[----:B------:R-:W5:Y:S02]  /*3480*/  LDG.E.U8 R101, desc[UR36][R10.64+0x39] ;  /* 0x000039240a657981 */ /* 0x000f64000c1e1100 */
[----:B-----5:R-:W-:-:S05]  /*3490*/  PRMT R0, R101, 0x8880, RZ ;  /* 0x0000888065007816 */ /* 0x020fca00000000ff */
[----:B------:R-:W-:-:S07]  /*34a0*/  IMAD R3, R0, R91, RZ ;  /* 0x0000005b00037224 */ /* 0x000fce00078e02ff */
.L_x_101:
[----:B------:R-:W-:Y:S05]  /*34b0*/  BSYNC B1 ;  /* 0x0000000000017941 */ /* 0x000fea0003800000 */
.L_x_100:
[----:B------:R-:W-:Y:S01]  /*34c0*/  @!P3 IMAD R55, R55, R90, R3 ;  /* 0x0000005a3737b224 */ /* 0x000fe200078e0203 */
[----:B------:R-:W-:Y:S04]  /*34d0*/  BSSY B1, `(.L_x_102) ;  /* 0x0000006000017945 */ /* 0x000fe80003800000 */
[----:B------:R0:W-:Y:S01]  /*34e0*/  @!P3 STG.E.U8 desc[UR36][R6.64+0x39], R55 ;  /* 0x000039370600b986 */ /* 0x0001e2000c101124 */
[----:B------:R-:W-:Y:S05]  /*34f0*/  @P5 BRA `(.L_x_103) ;  /* 0x00000000000c5947 */ /* 0x000fea0003800000 */
[----:B------:R-:W5:Y:S02]  /*3500*/  LDG.E.U8 R101, desc[UR36][R8.64+0x40] ;  /* 0x0000402408657981 */ /* 0x000f64000c1e1100 */
[----:B-----5:R-:W-:-:S05]  /*3510*/  PRMT R0, R101, 0x8880, RZ ;  /* 0x0000888065007816 */ /* 0x020fca00000000ff */
[----:B------:R-:W-:-:S07]  /*3520*/  IMAD R3, R0, R91, RZ ;  /* 0x0000005b00037224 */ /* 0x000fce00078e02ff */
.L_x_103:
[----:B------:R-:W-:Y:S05]  /*3530*/  BSYNC B1 ;  /* 0x0000000000017941 */ /* 0x000fea0003800000 */
.L_x_102:
[----:B---3--:R-:W-:Y:S01]  /*3540*/  @!P5 IMAD R13, R56, R90, R3 ;  /* 0x0000005a380dd224 */ /* 0x008fe200078e0203 */
[----:B------:R-:W-:Y:S04]  /*3550*/  BSSY B1, `(.L_x_104) ;  /* 0x0000006000017945 */ /* 0x000fe80003800000 */
[----:B------:R3:W-:Y:S01]  /*3560*/  @!P5 STG.E.U8 desc[UR36][R4.64+0x40], R13 ;  /* 0x0000400d0400d986 */ /* 0x0007e2000c101124 */
[----:B------:R-:W-:Y:S05]  /*3570*/  @P2 BRA `(.L_x_105) ;  /* 0x00000000000c2947 */ /* 0x000fea0003800000 */
[----:B------:R-:W5:Y:S02]  /*3580*/  LDG.E.U8 R101, desc[UR36][R8.64+0x41] ;  /* 0x0000412408657981 */ /* 0x000f64000c1e1100 */
[----:B-----5:R-:W-:-:S05]  /*3590*/  PRMT R0, R101, 0x8880, RZ ;  /* 0x0000888065007816 */ /* 0x020fca00000000ff */
[----:B------:R-:W-:-:S07]  /*35a0*/  IMAD R3, R0, R91, RZ ;  /* 0x0000005b00037224 */ /* 0x000fce00078e02ff */
.L_x_105:
[----:B------:R-:W-:Y:S05]  /*35b0*/  BSYNC B1 ;  /* 0x0000000000017941 */ /* 0x000fea0003800000 */
.L_x_104:
        /* <DEDUP_REMOVED lines=11> */
.L_x_107:
[----:B------:R-:W-:Y:S05]  /*3670*/  BSYNC B1 ;  /* 0x0000000000017941 */ /* 0x000fea0003800000 */
.L_x_106:
[----:B---3--:R-:W-:Y:S01]  /*3680*/  @!P4 IMAD R13, R58, R90, R3 ;  /* 0x0000005a3a0dc224 */ /* 0x008fe200078e0203 */
[----:B------:R-:W-:Y:S04]  /*3690*/  BSSY B1, `(.L_x_108) ;  /* 0x0000006000017945 */ /* 0x000fe80003800000 */
[----:B------:R3:W-:Y:S01]  /*36a0*/  @!P4 STG.E.U8 desc[UR36][R6.64+0x40], R13 ;  /* 0x0000400d0600c986 */ /* 0x0007e2000c101124 */
[----:B------:R-:W-:Y:S05]  /*36b0*/  @P3 BRA `(.L_x_109) ;  /* 0x00000000000c3947 */ /* 0x000fea0003800000 */
[----:B------:R-:W5:Y:S02]  /*36c0*/  LDG.E.U8 R101, desc[UR36][R10.64+0x41] ;  /* 0x000041240a657981 */ /* 0x000f64000c1e1100 */
[----:B-----5:R-:W-:-:S05]  /*36d0*/  PRMT R0, R101, 0x8880, RZ ;  /* 0x0000888065007816 */ /* 0x020fca00000000ff */
[----:B------:R-:W-:-:S07]  /*36e0*/  IMAD R3, R0, R91, RZ ;  /* 0x0000005b00037224 */ /* 0x000fce00078e02ff */
.L_x_109:
[----:B------:R-:W-:Y:S05]  /*36f0*/  BSYNC B1 ;  /* 0x0000000000017941 */ /* 0x000fea0003800000 */
.L_x_108:
[----:B------:R-:W-:Y:S01]  /*3700*/  @!P3 IMAD R59, R59, R90, R3 ;  /* 0x0000005a3b3bb224 */ /* 0x000fe200078e0203 */
[----:B------:R-:W-:Y:S04]  /*3710*/  BSSY B1, `(.L_x_110) ;  /* 0x0000006000017945 */ /* 0x000fe80003800000 */
[----:B------:R0:W-:Y:S01]  /*3720*/  @!P3 STG.E.U8 desc[UR36][R6.64+0x41], R59 ;  /* 0x0000413b0600b986 */ /* 0x0001e2000c101124 */
[----:B------:R-:W-:Y:S05]  /*3730*/  @P5 BRA `(.L_x_111) ;  /* 0x00000000000c5947 */ /* 0x000fea0003800000 */
[----:B------:R-:W5:Y:S02]  /*3740*/  LDG.E.U8 R101, desc[UR36][R8.64+0x48] ;  /* 0x0000482408657981 */ /* 0x000f64000c1e1100 */
[----:B-----5:R-:W-:-:S05]  /*3750*/  PRMT R0, R101, 0x8880, RZ ;  /* 0x0000888065007816 */ /* 0x020fca00000000ff */
[----:B------:R-:W-:-:S07]  /*3760*/  IMAD R3, R0, R91, RZ ;  /* 0x0000005b00037224 */ /* 0x000fce00078e02ff */
.L_x_111:
[----:B------:R-:W-:Y:S05]  /*3770*/  BSYNC B1 ;  /* 0x0000000000017941 */ /* 0x000fea0003800000 */
.L_x_110:
[----:B---3--:R-:W-:Y:S01]  /*3780*/  @!P5 IMAD R13, R60, R90, R3 ;  /* 0x0000005a3c0dd224 */ /* 0x008fe200078e0203 */
[----:B------:R-:W-:Y:S04]  /*3790*/  BSSY B1, `(.L_x_112) ;  /* 0x0000006000017945 */ /* 0x000fe80003800000 */
[----:B------:R3:W-:Y:S01]  /*37a0*/  @!P5 STG.E.U8 desc[UR36][R4.64+0x48], R13 ;  /* 0x0000480d0400d986 */ /* 0x0007e2000c101124 */
[----:B------:R-:W-:Y:S05]  /*37b0*/  @P2 BRA `(.L_x_113) ;  /* 0x00000000000c2947 */ /* 0x000fea0003800000 */
[----:B------:R-:W5:Y:S02]  /*37c0*/  LDG.E.U8 R101, desc[UR36][R8.64+0x49] ;  /* 0x0000492408657981 */ /* 0x000f64000c1e1100 */
[----:B-----5:R-:W-:-:S05]  /*37d0*/  PRMT R0, R101, 0x8880, RZ ;  /* 0x0000888065007816 */ /* 0x020fca00000000ff */
[----:B------:R-:W-:-:S07]  /*37e0*/  IMAD R3, R0, R91, RZ ;  /* 0x0000005b00037224 */ /* 0x000fce00078e02ff */
.L_x_113:
[----:B------:R-:W-:Y:S05]  /*37f0*/  BSYNC B1 ;  /* 0x0000000000017941 */ /* 0x000fea0003800000 */
.L_x_112:
        /* <DEDUP_REMOVED lines=11> */
.L_x_115:
[----:B------:R-:W-:Y:S05]  /*38b0*/  BSYNC B1 ;  /* 0x0000000000017941 */ /* 0x000fea0003800000 */
.L_x_114:
[----:B---3--:R-:W-:Y:S01]  /*38c0*/  @!P4 IMAD R13, R62, R90, R3 ;  /* 0x0000005a3e0dc224 */ /* 0x008fe200078e0203 */
[----:B------:R-:W-:Y:S04]  /*38d0*/  BSSY B1, `(.L_x_116) ;  /* 0x0000006000017945 */ /* 0x000fe80003800000 */
[----:B------:R3:W-:Y:S01]  /*38e0*/  @!P4 STG.E.U8 desc[UR36][R6.64+0x48], R13 ;  /* 0x0000480d0600c986 */ /* 0x0007e2000c101124 */
[----:B------:R-:W-:Y:S05]  /*38f0*/  @P3 BRA `(.L_x_117) ;  /* 0x00000000000c3947 */ /* 0x000fea0003800000 */
[----:B------:R-:W5:Y:S02]  /*3900*/  LDG.E.U8 R101, desc[UR36][R10.64+0x49] ;  /* 0x000049240a657981 */ /* 0x000f64000c1e1100 */
[----:B-----5:R-:W-:-:S05]  /*3910*/  PRMT R0, R101, 0x8880, RZ ;  /* 0x0000888065007816 */ /* 0x020fca00000000ff */
[----:B------:R-:W-:-:S07]  /*3920*/  IMAD R3, R0, R91, RZ ;  /* 0x0000005b00037224 */ /* 0x000fce00078e02ff */
.L_x_117:
[----:B------:R-:W-:Y:S05]  /*3930*/  BSYNC B1 ;  /* 0x0000000000017941 */ /* 0x000fea0003800000 */
.L_x_116:
[----:B------:R-:W-:Y:S01]  /*3940*/  @!P3 IMAD R63, R63, R90, R3 ;  /* 0x0000005a3f3fb224 */ /* 0x000fe200078e0203 */
[----:B------:R-:W-:Y:S04]  /*3950*/  BSSY B1, `(.L_x_118) ;  /* 0x0000006000017945 */ /* 0x000fe80003800000 */
[----:B------:R0:W-:Y:S01]  /*3960*/  @!P3 STG.E.U8 desc[UR36][R6.64+0x49], R63 ;  /* 0x0000493f0600b986 */ /* 0x0001e2000c101124 */
[----:B------:R-:W-:Y:S05]  /*3970*/  @P5 BRA `(.L_x_119) ;  /* 0x00000000000c5947 */ /* 0x000fea0003800000 */
[----:B------:R-:W5:Y:S02]  /*3980*/  LDG.E.U8 R101, desc[UR36][R8.64+0x50] ;  /* 0x0000502408657981 */ /* 0x000f64000c1e1100 */
[----:B-----5:R-:W-:-:S05]  /*3990*/  PRMT R0, R101, 0x8880, RZ ;  /* 0x0000888065007816 */ /* 0x020fca00000000ff */
[----:B------:R-:W-:-:S07]  /*39a0*/  IMAD R3, R0, R91, RZ ;  /* 0x0000005b00037224 */ /* 0x000fce00078e02ff */
.L_x_119:
[----:B------:R-:W-:Y:S05]  /*39b0*/  BSYNC B1 ;  /* 0x0000000000017941 */ /* 0x000fea0003800000 */
.L_x_118:
[----:B---3--:R-:W-:Y:S01]  /*39c0*/  @!P5 IMAD R13, R64, R90, R3 ;  /* 0x0000005a400dd224 */ /* 0x008fe200078e0203 */
[----:B------:R-:W-:Y:S04]  /*39d0*/  BSSY B1, `(.L_x_120) ;  /* 0x0000006000017945 */ /* 0x000fe80003800000 */
[----:B------:R3:W-:Y:S01]  /*39e0*/  @!P5 STG.E.U8 desc[UR36][R4.64+0x50], R13 ;  /* 0x0000500d0400d986 */ /* 0x0007e2000c101124 */
[----:B------:R-:W-:Y:S05]  /*39f0*/  @P2 BRA `(.L_x_121) ;  /* 0x00000000000c2947 */ /* 0x000fea0003800000 */
[----:B------:R-:W5:Y:S02]  /*3a00*/  LDG.E.U8 R101, desc[UR36][R8.64+0x51] ;  /* 0x0000512408657981 */ /* 0x000f64000c1e1100 */
[----:B-----5:R-:W-:-:S05]  /*3a10*/  PRMT R0, R101, 0x8880, RZ ;  /* 0x0000888065007816 */ /* 0x020fca00000000ff */
[----:B------:R-:W-:-:S07]  /*3a20*/  IMAD R3, R0, R91, RZ ;  /* 0x0000005b00037224 */ /* 0x000fce00078e02ff */
.L_x_121:
[----:B------:R-:W-:Y:S05]  /*3a30*/  BSYNC B1 ;  /* 0x0000000000017941 */ /* 0x000fea0003800000 */
.L_x_120:
        /* <DEDUP_REMOVED lines=11> */
.L_x_123:
[----:B------:R-:W-:Y:S05]  /*3af0*/  BSYNC B1 ;  /* 0x0000000000017941 */ /* 0x000fea0003800000 */
.L_x_122:
[----:B---3--:R-:W-:Y:S01]  /*3b00*/  @!P4 IMAD R13, R66, R90, R3 ;  /* 0x0000005a420dc224 */ /* 0x008fe200078e0203 */
[----:B------:R-:W-:Y:S04]  /*3b10*/  BSSY B1, `(.L_x_124) ;  /* 0x0000006000017945 */ /* 0x000fe80003800000 */
[----:B------:R3:W-:Y:S01]  /*3b20*/  @!P4 STG.E.U8 desc[UR36][R6.64+0x50], R13 ;  /* 0x0000500d0600c986 */ /* 0x0007e2000c101124 */
[----:B------:R-:W-:Y:S05]  /*3b30*/  @P3 BRA `(.L_x_125) ;  /* 0x00000000000c3947 */ /* 0x000fea0003800000 */
[----:B------:R-:W5:Y:S02]  /*3b40*/  LDG.E.U8 R101, desc[UR36][R10.64+0x51] ;  /* 0x000051240a657981 */ /* 0x000f64000c1e1100 */
[----:B-----5:R-:W-:-:S05]  /*3b50*/  PRMT R0, R101, 0x8880, RZ ;  /* 0x0000888065007816 */ /* 0x020fca00000000ff */
[----:B------:R-:W-:-:S07]  /*3b60*/  IMAD R3, R0, R91, RZ ;  /* 0x0000005b00037224 */ /* 0x000fce00078e02ff */
.L_x_125:
[----:B------:R-:W-:Y:S05]  /*3b70*/  BSYNC B1 ;  /* 0x0000000000017941 */ /* 0x000fea0003800000 */
.L_x_124:
[----:B------:R-:W-:Y:S01]  /*3b80*/  @!P3 IMAD R67, R67, R90, R3 ;  /* 0x0000005a4343b224 */ /* 0x000fe200078e0203 */
[----:B------:R-:W-:Y:S04]  /*3b90*/  BSSY B1, `(.L_x_126) ;  /* 0x0000006000017945 */ /* 0x000fe80003800000 */
[----:B------:R0:W-:Y:S01]  /*3ba0*/  @!P3 STG.E.U8 desc[UR36][R6.64+0x51], R67 ;  /* 0x000051430600b986 */ /* 0x0001e2000c101124 */
[----:B------:R-:W-:Y:S05]  /*3bb0*/  @P5 BRA `(.L_x_127) ;  /* 0x00000000000c5947 */ /* 0x000fea0003800000 */
[----:B------:R-:W5:Y:S02]  /*3bc0*/  LDG.E.U8 R101, desc[UR36][R8.64+0x58] ;  /* 0x0000582408657981 */ /* 0x000f64000c1e1100 */
[----:B-----5:R-:W-:-:S05]  /*3bd0*/  PRMT R0, R101, 0x8880, RZ ;  /* 0x0000888065007816 */ /* 0x020fca00000000ff */
[----:B------:R-:W-:-:S07]  /*3be0*/  IMAD R3, R0, R91, RZ ;  /* 0x0000005b00037224 */ /* 0x000fce00078e02ff */
.L_x_127:
[----:B------:R-:W-:Y:S05]  /*3bf0*/  BSYNC B1 ;  /* 0x0000000000017941 */ /* 0x000fea0003800000 */
.L_x_126:
[----:B---3--:R-:W-:Y:S01]  /*3c00*/  @!P5 IMAD R13, R68, R90, R3 ;  /* 0x0000005a440dd224 */ /* 0x008fe200078e0203 */
[----:B------:R-:W-:Y:S04]  /*3c10*/  BSSY B1, `(.L_x_128) ;  /* 0x0000006000017945 */ /* 0x000fe80003800000 */
[----:B------:R3:W-:Y:S01]  /*3c20*/  @!P5 STG.E.U8 desc[UR36][R4.64+0x58], R13 ;  /* 0x0000580d0400d986 */ /* 0x0007e2000c101124 */
[----:B------:R-:W-:Y:S05]  /*3c30*/  @P2 BRA `(.L_x_129) ;  /* 0x00000000000c2947 */ /* 0x000fea0003800000 */
[----:B------:R-:W5:Y:S02]  /*3c40*/  LDG.E.U8 R101, desc[UR36][R8.64+0x59] ;  /* 0x0000592408657981 */ /* 0x000f64000c1e1100 */
[----:B-----5:R-:W-:-:S05]  /*3c50*/  PRMT R0, R101, 0x8880, RZ ;  /* 0x0000888065007816 */ /* 0x020fca00000000ff */
[----:B------:R-:W-:-:S07]  /*3c60*/  IMAD R3, R0, R91, RZ ;  /* 0x0000005b00037224 */ /* 0x000fce00078e02ff */
.L_x_129:
[----:B------:R-:W-:Y:S05]  /*3c70*/  BSYNC B1 ;  /* 0x0000000000017941 */ /* 0x000fea0003800000 */
.L_x_128:
        /* <DEDUP_REMOVED lines=11> */
.L_x_131:
[----:B------:R-:W-:Y:S05]  /*3d30*/  BSYNC B1 ;  /* 0x0000000000017941 */ /* 0x000fea0003800000 */
.L_x_130:
[----:B---3--:R-:W-:Y:S01]  /*3d40*/  @!P4 IMAD R13, R70, R90, R3 ;  /* 0x0000005a460dc224 */ /* 0x008fe200078e0203 */
[----:B------:R-:W-:Y:S04]  /*3d50*/  BSSY B1, `(.L_x_132) ;  /* 0x0000006000017945 */ /* 0x000fe80003800000 */
[----:B------:R3:W-:Y:S01]  /*3d60*/  @!P4 STG.E.U8 desc[UR36][R6.64+0x58], R13 ;  /* 0x0000580d0600c986 */ /* 0x0007e2000c101124 */
[----:B------:R-:W-:Y:S05]  /*3d70*/  @P3 BRA `(.L_x_133) ;  /* 0x00000000000c3947 */ /* 0x000fea0003800000 */
[----:B------:R-:W5:Y:S02]  /*3d80*/  LDG.E.U8 R101, desc[UR36][R10.64+0x59] ;  /* 0x000059240a657981 */ /* 0x000f64000c1e1100 */
[----:B-----5:R-:W-:-:S05]  /*3d90*/  PRMT R0, R101, 0x8880, RZ ;  /* 0x0000888065007816 */ /* 0x020fca00000000ff */
[----:B------:R-:W-:-:S07]  /*3da0*/  IMAD R3, R0, R91, RZ ;  /* 0x0000005b00037224 */ /* 0x000fce00078e02ff */
.L_x_133:
[----:B------:R-:W-:Y:S05]  /*3db0*/  BSYNC B1 ;  /* 0x0000000000017941 */ /* 0x000fea0003800000 */
.L_x_132:
[----:B------:R-:W-:Y:S01]  /*3dc0*/  @!P3 IMAD R71, R71, R90, R3 ;  /* 0x0000005a4747b224 */ /* 0x000fe200078e0203 */
[----:B------:R-:W-:Y:S04]  /*3dd0*/  BSSY B1, `(.L_x_134) ;  /* 0x0000006000017945 */ /* 0x000fe80003800000 */
[----:B------:R0:W-:Y:S01]  /*3de0*/  @!P3 STG.E.U8 desc[UR36][R6.64+0x59], R71 ;  /* 0x000059470600b986 */ /* 0x0001e2000c101124 */
[----:B------:R-:W-:Y:S05]  /*3df0*/  @P5 BRA `(.L_x_135) ;  /* 0x00000000000c5947 */ /* 0x000fea0003800000 */
[----:B------:R-:W5:Y:S02]  /*3e00*/  LDG.E.U8 R101, desc[UR36][R8.64+0x60] ;  /* 0x0000602408657981 */ /* 0x000f64000c1e1100 */
[----:B-----5:R-:W-:-:S05]  /*3e10*/  PRMT R0, R101, 0x8880, RZ ;  /* 0x0000888065007816 */ /* 0x020fca00000000ff */
[----:B------:R-:W-:-:S07]  /*3e20*/  IMAD R3, R0, R91, RZ ;  /* 0x0000005b00037224 */ /* 0x000fce00078e02ff */
.L_x_135:
[----:B------:R-:W-:Y:S05]  /*3e30*/  BSYNC B1 ;  /* 0x0000000000017941 */ /* 0x000fea0003800000 */
.L_x_134:
[----:B---3--:R-:W-:Y:S01]  /*3e40*/  @!P5 IMAD R13, R72, R90, R3 ;  /* 0x0000005a480dd224 */ /* 0x008fe200078e0203 */
[----:B------:R-:W-:Y:S04]  /*3e50*/  BSSY B1, `(.L_x_136) ;  /* 0x0000006000017945 */ /* 0x000fe80003800000 */
[----:B------:R3:W-:Y:S01]  /*3e60*/  @!P5 STG.E.U8 desc[UR36][R4.64+0x60], R13 ;  /* 0x0000600d0400d986 */ /* 0x0007e2000c101124 */
[----:B------:R-:W-:Y:S05]  /*3e70*/  @P2 BRA `(.L_x_137) ;  /* 0x00000000000c2947 */ /* 0x000fea0003800000 */
[----:B------:R-:W5:Y:S02]  /*3e80*/  LDG.E.U8 R101, desc[UR36][R8.64+0x61] ;  /* 0x0000612408657981 */ /* 0x000f64000c1e1100 */
[----:B-----5:R-:W-:-:S05]  /*3e90*/  PRMT R0, R101, 0x8880, RZ ;  /* 0x0000888065007816 */ /* 0x020fca00000000ff */
[----:B------:R-:W-:-:S07]  /*3ea0*/  IMAD R3, R0, R91, RZ ;  /* 0x0000005b00037224 */ /* 0x000fce00078e02ff */
.L_x_137:
[----:B------:R-:W-:Y:S05]  /*3eb0*/  BSYNC B1 ;  /* 0x0000000000017941 */ /* 0x000fea0003800000 */
.L_x_136:
        /* <DEDUP_REMOVED lines=11> */
.L_x_139:
[----:B------:R-:W-:Y:S05]  /*3f70*/  BSYNC B1 ;  /* 0x0000000000017941 */ /* 0x000fea0003800000 */
.L_x_138:
[----:B---3--:R-:W-:Y:S01]  /*3f80*/  @!P4 IMAD R13, R74, R90, R3 ;  /* 0x0000005a4a0dc224 */ /* 0x008fe200078e0203 */
[----:B------:R-:W-:Y:S04]  /*3f90*/  BSSY B1, `(.L_x_140) ;  /* 0x0000006000017945 */ /* 0x000fe80003800000 */
[----:B------:R3:W-:Y:S01]  /*3fa0*/  @!P4 STG.E.U8 desc[UR36][R6.64+0x60], R13 ;  /* 0x0000600d0600c986 */ /* 0x0007e2000c101124 */
[----:B------:R-:W-:Y:S05]  /*3fb0*/  @P3 BRA `(.L_x_141) ;  /* 0x00000000000c3947 */ /* 0x000fea0003800000 */
[----:B------:R-:W5:Y:S02]  /*3fc0*/  LDG.E.U8 R101, desc[UR36][R10.64+0x61] ;  /* 0x000061240a657981 */ /* 0x000f64000c1e1100 */
[----:B-----5:R-:W-:-:S05]  /*3fd0*/  PRMT R0, R101, 0x8880, RZ ;  /* 0x0000888065007816 */ /* 0x020fca00000000ff */
[----:B------:R-:W-:-:S07]  /*3fe0*/  IMAD R3, R0, R91, RZ ;  /* 0x0000005b00037224 */ /* 0x000fce00078e02ff */
.L_x_141:
[----:B------:R-:W-:Y:S05]  /*3ff0*/  BSYNC B1 ;  /* 0x0000000000017941 */ /* 0x000fea0003800000 */
.L_x_140:
[----:B------:R-:W-:Y:S01]  /*4000*/  @!P3 IMAD R75, R75, R90, R3 ;  /* 0x0000005a4b4bb224 */ /* 0x000fe200078e0203 */
[----:B------:R-:W-:Y:S04]  /*4010*/  BSSY B1, `(.L_x_142) ;  /* 0x0000006000017945 */ /* 0x000fe80003800000 */
[----:B------:R0:W-:Y:S01]  /*4020*/  @!P3 STG.E.U8 desc[UR36][R6.64+0x61], R75 ;  /* 0x0000614b0600b986 */ /* 0x0001e2000c101124 */
[----:B------:R-:W-:Y:S05]  /*4030*/  @P5 BRA `(.L_x_143) ;  /* 0x00000000000c5947 */ /* 0x000fea0003800000 */
[----:B------:R-:W5:Y:S02]  /*4040*/  LDG.E.U8 R101, desc[UR36][R8.64+0x68] ;  /* 0x0000682408657981 */ /* 0x000f64000c1e1100 */
[----:B-----5:R-:W-:-:S05]  /*4050*/  PRMT R0, R101, 0x8880, RZ ;  /* 0x0000888065007816 */ /* 0x020fca00000000ff */
[----:B------:R-:W-:-:S07]  /*4060*/  IMAD R3, R0, R91, RZ ;  /* 0x0000005b00037224 */ /* 0x000fce00078e02ff */
.L_x_143:
[----:B------:R-:W-:Y:S05]  /*4070*/  BSYNC B1 ;  /* 0x0000000000017941 */ /* 0x000fea0003800000 */
.L_x_142:
[----:B---3--:R-:W-:Y:S01]  /*4080*/  @!P5 IMAD R13, R76, R90, R3 ;  /* 0x0000005a4c0dd224 */ /* 0x008fe200078e0203 */
[----:B------:R-:W-:Y:S04]  /*4090*/  BSSY B1, `(.L_x_144) ;  /* 0x0000006000017945 */ /* 0x000fe80003800000 */
[----:B------:R3:W-:Y:S01]  /*40a0*/  @!P5 STG.E.U8 desc[UR36][R4.64+0x68], R13 ;  /* 0x0000680d0400d986 */ /* 0x0007e2000c101124 */
[----:B------:R-:W-:Y:S05]  /*40b0*/  @P2 BRA `(.L_x_145) ;  /* 0x00000000000c2947 */ /* 0x000fea0003800000 */
[----:B------:R-:W5:Y:S02]  /*40c0*/  LDG.E.U8 R101, desc[UR36][R8.64+0x69] ;  /* 0x0000692408657981 */ /* 0x000f64000c1e1100 */
[----:B-----5:R-:W-:-:S05]  /*40d0*/  PRMT R0, R101, 0x8880, RZ ;  /* 0x0000888065007816 */ /* 0x020fca00000000ff */
[----:B------:R-:W-:-:S07]  /*40e0*/  IMAD R3, R0, R91, RZ ;  /* 0x0000005b00037224 */ /* 0x000fce00078e02ff */
.L_x_145:
[----:B------:R-:W-:Y:S05]  /*40f0*/  BSYNC B1 ;  /* 0x0000000000017941 */ /* 0x000fea0003800000 */
.L_x_144:
        /* <DEDUP_REMOVED lines=11> */
.L_x_147:
[----:B------:R-:W-:Y:S05]  /*41b0*/  BSYNC B1 ;  /* 0x0000000000017941 */ /* 0x000fea0003800000 */
.L_x_146:
[----:B---3--:R-:W-:Y:S01]  /*41c0*/  @!P4 IMAD R13, R78, R90, R3 ;  /* 0x0000005a4e0dc224 */ /* 0x008fe200078e0203 */
[----:B------:R-:W-:Y:S04]  /*41d0*/  BSSY B1, `(.L_x_148) ;  /* 0x0000006000017945 */ /* 0x000fe80003800000 */
[----:B------:R3:W-:Y:S01]  /*41e0*/  @!P4 STG.E.U8 desc[UR36][R6.64+0x68], R13 ;  /* 0x0000680d0600c986 */ /* 0x0007e2000c101124 */
[----:B------:R-:W-:Y:S05]  /*41f0*/  @P3 BRA `(.L_x_149) ;  /* 0x00000000000c3947 */ /* 0x000fea0003800000 */
[----:B------:R-:W5:Y:S02]  /*4200*/  LDG.E.U8 R101, desc[UR36][R10.64+0x69] ;  /* 0x000069240a657981 */ /* 0x000f64000c1e1100 */
[----:B-----5:R-:W-:-:S05]  /*4210*/  PRMT R0, R101, 0x8880, RZ ;  /* 0x0000888065007816 */ /* 0x020fca00000000ff */
[----:B------:R-:W-:-:S07]  /*4220*/  IMAD R3, R0, R91, RZ ;  /* 0x0000005b00037224 */ /* 0x000fce00078e02ff */
.L_x_149:
[----:B------:R-:W-:Y:S05]  /*4230*/  BSYNC B1 ;  /* 0x0000000000017941 */ /* 0x000fea0003800000 */
.L_x_148:
[----:B------:R-:W-:Y:S01]  /*4240*/  @!P3 IMAD R79, R79, R90, R3 ;  /* 0x0000005a4f4fb224 */ /* 0x000fe200078e0203 */
[----:B------:R-:W-:Y:S04]  /*4250*/  BSSY B1, `(.L_x_150) ;  /* 0x0000006000017945 */ /* 0x000fe80003800000 */
[----:B------:R0:W-:Y:S01]  /*4260*/  @!P3 STG.E.U8 desc[UR36][R6.64+0x69], R79 ;  /* 0x0000694f0600b986 */ /* 0x0001e2000c101124 */
[----:B------:R-:W-:Y:S05]  /*4270*/  @P5 BRA `(.L_x_151) ;  /* 0x00000000000c5947 */ /* 0x000fea0003800000 */
[----:B------:R-:W5:Y:S02]  /*4280*/  LDG.E.U8 R101, desc[UR36][R8.64+0x70] ;  /* 0x0000702408657981 */ /* 0x000f64000c1e1100 */
[----:B-----5:R-:W-:-:S05]  /*4290*/  PRMT R0, R101, 0x8880, RZ ;  /* 0x0000888065007816 */ /* 0x020fca00000000ff */
[----:B------:R-:W-:-:S07]  /*42a0*/  IMAD R3, R0, R91, RZ ;  /* 0x0000005b00037224 */ /* 0x000fce00078e02ff */
.L_x_151:
[----:B------:R-:W-:Y:S05]  /*42b0*/  BSYNC B1 ;  /* 0x0000000000017941 */ /* 0x000fea0003800000 */
.L_x_150:
[----:B---3--:R-:W-:Y:S01]  /*42c0*/  @!P5 IMAD R13, R80, R90, R3 ;  /* 0x0000005a500dd224 */ /* 0x008fe200078e0203 */
[----:B------:R-:W-:Y:S04]  /*42d0*/  BSSY B1, `(.L_x_152) ;  /* 0x0000006000017945 */ /* 0x000fe80003800000 */
[----:B------:R3:W-:Y:S01]  /*42e0*/  @!P5 STG.E.U8 desc[UR36][R4.64+0x70], R13 ;  /* 0x0000700d0400d986 */ /* 0x0007e2000c101124 */
[----:B------:R-:W-:Y:S05]  /*42f0*/  @P2 BRA `(.L_x_153) ;  /* 0x00000000000c2947 */ /* 0x000fea0003800000 */
[----:B------:R-:W5:Y:S02]  /*4300*/  LDG.E.U8 R101, desc[UR36][R8.64+0x71] ;  /* 0x0000712408657981 */ /* 0x000f64000c1e1100 */
[----:B-----5:R-:W-:-:S05]  /*4310*/  PRMT R0, R101, 0x8880, RZ ;  /* 0x0000888065007816 */ /* 0x020fca00000000ff */
[----:B------:R-:W-:-:S07]  /*4320*/  IMAD R3, R0, R91, RZ ;  /* 0x0000005b00037224 */ /* 0x000fce00078e02ff */
.L_x_153:
[----:B------:R-:W-:Y:S05]  /*4330*/  BSYNC B1 ;  /* 0x0000000000017941 */ /* 0x000fea0003800000 */
.L_x_152:
[----:B------:R-:W-:Y:S01]  /*4340*/  ISETP.LT.OR P4, PT, R19, 0x71, !P0 ;  /* 0x000000711300780c */ /* 0x000fe20004781670 */
[----:B------:R-:W-:Y:S01]  /*4350*/  @!P2 IMAD R81, R81, R90, R3 ;  /* 0x0000005a5151a224 */ /* 0x000fe200078e0203 */
[----:B------:R-:W-:Y:S01]  /*4360*/  BSSY B1, `(.L_x_154) ;  /* 0x000000a000017945 */ /* 0x000fe20003800000 */
[C---:B------:R-:W-:Y:S02]  /*4370*/  ISETP.LT.OR P3, PT, R19.reuse, 0x72, !P0 ;  /* 0x000000721300780c */ /* 0x040fe40004761670 */
[C---:B------:R-:W-:Y:S01]  /*4380*/  ISETP.LT.OR P5, PT, R19.reuse, 0x79, !P0 ;  /* 0x000000791300780c */ /* 0x040fe200047a1670 */
[----:B------:R0:W-:Y:S01]  /*4390*/  @!P2 STG.E.U8 desc[UR36][R4.64+0x71], R81 ;  /* 0x000071510400a986 */ /* 0x0001e2000c101124 */
[C---:B------:R-:W-:Y:S02]  /*43a0*/  ISETP.LT.OR P2, PT, R19.reuse, 0x79, !P1 ;  /* 0x000000791300780c */ /* 0x040fe40004f41670 */
[----:B------:R-:W-:-:S04]  /*43b0*/  ISETP.LT.OR P1, PT, R19, 0x7a, !P1 ;  /* 0x0000007a1300780c */ /* 0x000fc80004f21670 */
[----:B------:R-:W-:Y:S09]  /*43c0*/  @P4 BRA `(.L_x_155) ;  /* 0x00000000000c4947 */ /* 0x000ff20003800000 */
[----:B------:R-:W5:Y:S02]  /*43d0*/  LDG.E.U8 R101, desc[UR36][R10.64+0x70] ;  /* 0x000070240a657981 */ /* 0x000f64000c1e1100 */
[----:B-----5:R-:W-:-:S05]  /*43e0*/  PRMT R0, R101, 0x8880, RZ ;  /* 0x0000888065007816 */ /* 0x020fca00000000ff */
[----:B------:R-:W-:-:S07]  /*43f0*/  IMAD R3, R0, R91, RZ ;  /* 0x0000005b00037224 */ /* 0x000fce00078e02ff */
.L_x_155:
[----:B------:R-:W-:Y:S05]  /*4400*/  BSYNC B1 ;  /* 0x0000000000017941 */ /* 0x000fea0003800000 */
.L_x_154:
[----:B---3--:R-:W-:Y:S01]  /*4410*/  @!P4 IMAD R13, R82, R90, R3 ;  /* 0x0000005a520dc224 */ /* 0x008fe200078e0203 */
[----:B------:R-:W-:Y:S04]  /*4420*/  BSSY B1, `(.L_x_156) ;  /* 0x0000006000017945 */ /* 0x000fe80003800000 */
[----:B------:R3:W-:Y:S01]  /*4430*/  @!P4 STG.E.U8 desc[UR36][R6.64+0x70], R13 ;  /* 0x0000700d0600c986 */ /* 0x0007e2000c101124 */
[----:B------:R-:W-:Y:S05]  /*4440*/  @P3 BRA `(.L_x_157) ;  /* 0x00000000000c3947 */ /* 0x000fea0003800000 */
[----:B------:R-:W5:Y:S02]  /*4450*/  LDG.E.U8 R101, desc[UR36][R10.64+0x71] ;  /* 0x000071240a657981 */ /* 0x000f64000c1e1100 */
[----:B-----5:R-:W-:-:S05]  /*4460*/  PRMT R0, R101, 0x8880, RZ ;  /* 0x0000888065007816 */ /* 0x020fca00000000ff */
[----:B------:R-:W-:-:S07]  /*4470*/  IMAD R3, R0, R91, RZ ;  /* 0x0000005b00037224 */ /* 0x000fce00078e02ff */
.L_x_157:
[----:B------:R-:W-:Y:S05]  /*4480*/  BSYNC B1 ;  /* 0x0000000000017941 */ /* 0x000fea0003800000 */
.L_x_156:
[----:B------:R-:W-:Y:S01]  /*4490*/  @!P3 IMAD R83, R83, R90, R3 ;  /* 0x0000005a5353b224 */ /* 0x000fe200078e0203 */
[----:B------:R-:W-:Y:S04]  /*44a0*/  BSSY B1, `(.L_x_158) ;  /* 0x0000006000017945 */ /* 0x000fe80003800000 */
[----:B------:R0:W-:Y:S01]  /*44b0*/  @!P3 STG.E.U8 desc[UR36][R6.64+0x71], R83 ;  /* 0x000071530600b986 */ /* 0x0001e2000c101124 */
[----:B------:R-:W-:Y:S05]  /*44c0*/  @P2 BRA `(.L_x_159) ;  /* 0x00000000000c2947 */ /* 0x000fea0003800000 */
[----:B------:R-:W5:Y:S02]  /*44d0*/  LDG.E.U8 R101, desc[UR36][R8.64+0x78] ;  /* 0x0000782408657981 */ /* 0x000f64000c1e1100 */
[----:B-----5:R-:W-:-:S05]  /*44e0*/  PRMT R0, R101, 0x8880, RZ ;  /* 0x0000888065007816 */ /* 0x020fca00000000ff */
[----:B------:R-:W-:-:S07]  /*44f0*/  IMAD R3, R0, R91, RZ ;  /* 0x0000005b00037224 */ /* 0x000fce00078e02ff */
.L_x_159:
[----:B------:R-:W-:Y:S05]  /*4500*/  BSYNC B1 ;  /* 0x0000000000017941 */ /* 0x000fea0003800000 */
.L_x_158:
[----:B---3--:R-:W-:Y:S01]  /*4510*/  @!P2 IMAD R13, R84, R90, R3 ;  /* 0x0000005a540da224 */ /* 0x008fe200078e0203 */
[----:B------:R-:W-:Y:S04]  /*4520*/  BSSY B1, `(.L_x_160) ;  /* 0x0000006000017945 */ /* 0x000fe80003800000 */
[----:B------:R3:W-:Y:S01]  /*4530*/  @!P2 STG.E.U8 desc[UR36][R4.64+0x78], R13 ;  /* 0x0000780d0400a986 */ /* 0x0007e2000c101124 */
[----:B------:R-:W-:Y:S05]  /*4540*/  @P1 BRA `(.L_x_161) ;  /* 0x00000000000c1947 */ /* 0x000fea0003800000 */
[----:B------:R-:W5:Y:S02]  /*4550*/  LDG.E.U8 R101, desc[UR36][R8.64+0x79] ;  /* 0x0000792408657981 */ /* 0x000f64000c1e1100 */
[----:B-----5:R-:W-:-:S05]  /*4560*/  PRMT R0, R101, 0x8880, RZ ;  /* 0x0000888065007816 */ /* 0x020fca00000000ff */
[----:B------:R-:W-:-:S07]  /*4570*/  IMAD R3, R0, R91, RZ ;  /* 0x0000005b00037224 */ /* 0x000fce00078e02ff */
.L_x_161:
[----:B------:R-:W-:Y:S05]  /*4580*/  BSYNC B1 ;  /* 0x0000000000017941 */ /* 0x000fea0003800000 */
.L_x_160:
[----:B------:R-:W-:Y:S01]  /*4590*/  @!P1 IMAD R85, R85, R90, R3 ;  /* 0x0000005a55559224 */ /* 0x000fe200078e0203 */
[----:B------:R-:W-:Y:S04]  /*45a0*/  BSSY B1, `(.L_x_162) ;  /* 0x0000006000017945 */ /* 0x000fe80003800000 */
[----:B------:R0:W-:Y:S01]  /*45b0*/  @!P1 STG.E.U8 desc[UR36][R4.64+0x79], R85 ;  /* 0x0000795504009986 */ /* 0x0001e2000c101124 */
[----:B------:R-:W-:Y:S05]  /*45c0*/  @P5 BRA `(.L_x_163) ;  /* 0x00000000000c5947 */ /* 0x000fea0003800000 */
[----:B------:R-:W5:Y:S02]  /*45d0*/  LDG.E.U8 R101, desc[UR36][R10.64+0x78] ;  /* 0x000078240a657981 */ /* 0x000f64000c1e1100 */
[----:B-----5:R-:W-:-:S05]  /*45e0*/  PRMT R0, R101, 0x8880, RZ ;  /* 0x0000888065007816 */ /* 0x020fca00000000ff */
[----:B------:R-:W-:-:S07]  /*45f0*/  IMAD R3, R0, R91, RZ ;  /* 0x0000005b00037224 */ /* 0x000fce00078e02ff */
.L_x_163:
[----:B------:R-:W-:Y:S05]  /*4600*/  BSYNC B1 ;  /* 0x0000000000017941 */ /* 0x000fea0003800000 */
.L_x_162:
[----:B0123--:R-:W-:Y:S01]  /*4610*/  @!P5 IMAD R5, R86, R90, R3 ;  /* 0x0000005a5605d224 */ /* 0x00ffe200078e0203 */
[----:B------:R-:W-:Y:S01]  /*4620*/  ISETP.LT.OR P0, PT, R19, 0x7a, !P0 ;  /* 0x0000007a1300780c */ /* 0x000fe20004701670 */
[----:B------:R-:W-:Y:S03]  /*4630*/  BSSY B1, `(.L_x_164) ;  /* 0x0000006000017945 */ /* 0x000fe60003800000 */
[----:B------:R0:W-:Y:S09]  /*4640*/  @!P5 STG.E.U8 desc[UR36][R6.64+0x78], R5 ;  /* 0x000078050600d986 */ /* 0x0001f2000c101124 */
[----:B------:R-:W-:Y:S05]  /*4650*/  @P0 BRA `(.L_x_165) ;  /* 0x00000000000c0947 */ /* 0x000fea0003800000 */
[----:B------:R-:W2:Y:S02]  /*4660*/  LDG.E.U8 R101, desc[UR36][R10.64+0x79] ;  /* 0x000079240a657981 */ /* 0x000ea4000c1e1100 */
[----:B--2---:R-:W-:-:S05]  /*4670*/  PRMT R0, R101, 0x8880, RZ ;  /* 0x0000888065007816 */ /* 0x004fca00000000ff */
[----:B------:R-:W-:-:S07]  /*4680*/  IMAD R3, R0, R91, RZ ;  /* 0x0000005b00037224 */ /* 0x000fce00078e02ff */
.L_x_165:
[----:B------:R-:W-:Y:S05]  /*4690*/  BSYNC B1 ;  /* 0x0000000000017941 */ /* 0x000fea0003800000 */
.L_x_164:
[----:B------:R-:W-:Y:S01]  /*46a0*/  IMAD R3, R87, R90, R3 ;  /* 0x0000005a57037224 */ /* 0x000fe200078e0203 */
[----:B------:R-:W-:Y:S06]  /*46b0*/  @P0 BRA `(.L_x_166) ;  /* 0x0000000c00100947 */ /* 0x000fec0003800000 */
[----:B------:R1:W-:Y:S01]  /*46c0*/  STG.E.U8 desc[UR36][R6.64+0x79], R3 ;  /* 0x0000790306007986 */ /* 0x0003e2000c101124 */
[----:B------:R-:W-:Y:S05]  /*46d0*/  BRA `(.L_x_166) ;  /* 0x0000000c00087947 */ /* 0x000fea0003800000 */
.L_x_37:
[C---:B------:R-:W-:Y:S02]  /*46e0*/  ISETP.GE.AND P1, PT, R20.reuse, 0x1, PT ;  /* 0x000000011400780c */ /* 0x040fe40003f26270 */
[----:B------:R-:W-:Y:S02]  /*46f0*/  ISETP.GE.AND P0, PT, R20, 0x9, PT ;  /* 0x000000091400780c */ /* 0x000fe40003f06270 */
[C---:B------:R-:W-:Y:S02]  /*4700*/  ISETP.LT.OR P4, PT, R19.reuse, 0x1, !P1 ;  /* 0x000000011300780c */ /* 0x040fe40004f81670 */
[C---:B------:R-:W-:Y:S02]  /*4710*/  ISETP.LT.OR P3, PT, R19.reuse, 0x2, !P1 ;  /* 0x000000021300780c */ /* 0x040fe40004f61670 */
[C---:B------:R-:W-:Y:S02]  /*4720*/  ISETP.LT.OR P2, PT, R19.reuse, 0x1, !P0 ;  /* 0x000000011300780c */ /* 0x040fe40004741670 */
[----:B------:R-:W-:-:S07]  /*4730*/  ISETP.LT.OR P5, PT, R19, 0x2, !P0 ;  /* 0x000000021300780c */ /* 0x000fce00047a1670 */
[-C--:B------:R-:W-:Y:S02]  /*4740*/  @!P4 IMAD R3, R24, R90.reuse, RZ ;  /* 0x0000005a1803c224 */ /* 0x080fe400078e02ff */
[-C--:B------:R-:W-:Y:S02]  /*4750*/  @!P3 IMAD R25, R25, R90.reuse, RZ ;  /* 0x0000005a1919b224 */ /* 0x080fe400078e02ff */
[-C--:B------:R-:W-:Y:S01]  /*4760*/  @!P2 IMAD R9, R26, R90.reuse, RZ ;  /* 0x0000005a1a09a224 */ /* 0x080fe200078e02ff */
[----:B------:R0:W-:Y:S01]  /*4770*/  @!P4 STG.E.U8 desc[UR36][R4.64], R3 ;  /* 0x000000030400c986 */ /* 0x0001e2000c101124 */
[----:B------:R-:W-:Y:S01]  /*4780*/  ISETP.LT.OR P4, PT, R19, 0x9, !P1 ;  /* 0x000000091300780c */ /* 0x000fe20004f81670 */
[----:B------:R-:W-:Y:S02]  /*4790*/  @!P5 IMAD R27, R27, R90, RZ ;  /* 0x0000005a1b1bd224 */ /* 0x000fe400078e02ff */
[----:B------:R-:W-:Y:S01]  /*47a0*/  @!P3 STG.E.U8 desc[UR36][R4.64+0x1], R25 ;  /* 0x000001190400b986 */ /* 0x000fe2000c101124 */
[----:B------:R-:W-:-:S03]  /*47b0*/  ISETP.LT.OR P3, PT, R19, 0xa, !P1 ;  /* 0x0000000a1300780c */ /* 0x000fc60004f61670 */
[----:B------:R1:W-:Y:S01]  /*47c0*/  @!P2 STG.E.U8 desc[UR36][R6.64], R9 ;  /* 0x000000090600a986 */ /* 0x0003e2000c101124 */
[----:B------:R-:W-:-:S03]  /*47d0*/  ISETP.LT.OR P2, PT, R19, 0x9, !P0 ;  /* 0x000000091300780c */ /* 0x000fc60004741670 */
[----:B------:R-:W-:Y:S01]  /*47e0*/  @!P5 STG.E.U8 desc[UR36][R6.64+0x1], R27 ;  /* 0x0000011b0600d986 */ /* 0x000fe2000c101124 */
[----:B------:R-:W-:Y:S01]  /*47f0*/  ISETP.LT.OR P5, PT, R19, 0xa, !P0 ;  /* 0x0000000a1300780c */ /* 0x000fe200047a1670 */
[----:B------:R-:W-:-:S04]  /*4800*/  @!P4 IMAD R11, R28, R90, RZ ;  /* 0x0000005a1c0bc224 */ /* 0x000fc800078e02ff */
[-C--:B------:R-:W-:Y:S01]  /*4810*/  @!P3 IMAD R29, R29, R90.reuse, RZ ;  /* 0x0000005a1d1db224 */ /* 0x080fe200078e02ff */
[----:B------:R-:W-:Y:S01]  /*4820*/  @!P4 STG.E.U8 desc[UR36][R4.64+0x8], R11 ;  /* 0x0000080b0400c986 */ /* 0x000fe2000c101124 */
[C---:B------:R-:W-:Y:S02]  /*4830*/  ISETP.LT.OR P4, PT, R19.reuse, 0x11, !P1 ;  /* 0x000000111300780c */ /* 0x040fe40004f81670 */
[-C--:B0-----:R-:W-:Y:S01]  /*4840*/  @!P2 IMAD R3, R30, R90.reuse, RZ ;  /* 0x0000005a1e03a224 */ /* 0x081fe200078e02ff */
[----:B------:R-:W-:Y:S01]  /*4850*/  @!P3 STG.E.U8 desc[UR36][R4.64+0x9], R29 ;  /* 0x0000091d0400b986 */ /* 0x000fe2000c101124 */
[----:B------:R-:W-:Y:S02]  /*4860*/  ISETP.LT.OR P3, PT, R19, 0x12, !P1 ;  /* 0x000000121300780c */ /* 0x000fe40004f61670 */
[----:B------:R-:W-:Y:S01]  /*4870*/  @!P5 IMAD R31, R31, R90, RZ ;  /* 0x0000005a1f1fd224 */ /* 0x000fe200078e02ff */
[----:B------:R0:W-:Y:S01]  /*4880*/  @!P2 STG.E.U8 desc[UR36][R6.64+0x8], R3 ;  /* 0x000008030600a986 */ /* 0x0001e2000c101124 */
[----:B------:R-:W-:-:S03]  /*4890*/  ISETP.LT.OR P2, PT, R19, 0x11, !P0 ;  /* 0x000000111300780c */ /* 0x000fc60004741670 */
[----:B------:R-:W-:Y:S01]  /*48a0*/  @!P5 STG.E.U8 desc[UR36][R6.64+0x9], R31 ;  /* 0x0000091f0600d986 */ /* 0x000fe2000c101124 */
[----:B------:R-:W-:Y:S01]  /*48b0*/  ISETP.LT.OR P5, PT, R19, 0x12, !P0 ;  /* 0x000000121300780c */ /* 0x000fe200047a1670 */
[----:B-1----:R-:W-:-:S04]  /*48c0*/  @!P4 IMAD R9, R32, R90, RZ ;  /* 0x0000005a2009c224 */ /* 0x002fc800078e02ff */
        /* <DEDUP_REMOVED lines=109> */
[----:B------:R1:W-:Y:S01]  /*4fa0*/  @!P4 STG.E.U8 desc[UR36][R4.64+0x58], R11 ;  /* 0x0000580b0400c986 */ /* 0x0003e2000c101124 */
        /* <DEDUP_REMOVED lines=13> */
[-C--:B-1----:R-:W-:Y:S01]  /*5080*/  @!P2 IMAD R11, R74, R90.reuse, RZ ;  /* 0x0000005a4a0ba224 */ /* 0x082fe200078e02ff */
[----:B------:R-:W-:Y:S01]  /*5090*/  @!P3 STG.E.U8 desc[UR36][R4.64+0x61], R73 ;  /* 0x000061490400b986 */ /* 0x000fe2000c101124 */
[----:B------:R-:W-:Y:S02]  /*50a0*/  ISETP.LT.OR P3, PT, R19, 0x6a, !P1 ;  /* 0x0000006a1300780c */ /* 0x000fe40004f61670 */
[----:B------:R-:W-:Y:S01]  /*50b0*/  @!P5 IMAD R75, R75, R90, RZ ;  /* 0x0000005a4b4bd224 */ /* 0x000fe200078e02ff */
[----:B------:R1:W-:Y:S01]  /*50c0*/  @!P2 STG.E.U8 desc[UR36][R6.64+0x60], R11 ;  /* 0x0000600b0600a986 */ /* 0x0003e2000c101124 */
[----:B------:R-:W-:-:S03]  /*50d0*/  ISETP.LT.OR P2, PT, R19, 0x69, !P0 ;  /* 0x000000691300780c */ /* 0x000fc60004741670 */
[----:B------:R-:W-:Y:S01]  /*50e0*/  @!P5 STG.E.U8 desc[UR36][R6.64+0x61], R75 ;  /* 0x0000614b0600d986 */ /* 0x000fe2000c101124 */
[----:B------:R-:W-:Y:S01]  /*50f0*/  ISETP.LT.OR P5, PT, R19, 0x6a, !P0 ;  /* 0x0000006a1300780c */ /* 0x000fe200047a1670 */
[----:B0-----:R-:W-:-:S04]  /*5100*/  @!P4 IMAD R3, R76, R90, RZ ;  /* 0x0000005a4c03c224 */ /* 0x001fc800078e02ff */
[-C--:B------:R-:W-:Y:S01]  /*5110*/  @!P3 IMAD R77, R77, R90.reuse, RZ ;  /* 0x0000005a4d4db224 */ /* 0x080fe200078e02ff */
[----:B------:R0:W-:Y:S01]  /*5120*/  @!P4 STG.E.U8 desc[UR36][R4.64+0x68], R3 ;  /* 0x000068030400c986 */ /* 0x0001e2000c101124 */
[C---:B------:R-:W-:Y:S02]  /*5130*/  ISETP.LT.OR P4, PT, R19.reuse, 0x72, !P1 ;  /* 0x000000721300780c */ /* 0x040fe40004f81670 */
[-C--:B--2---:R-:W-:Y:S01]  /*5140*/  @!P2 IMAD R9, R78, R90.reuse, RZ ;  /* 0x0000005a4e09a224 */ /* 0x084fe200078e02ff */
[----:B------:R-:W-:Y:S01]  /*5150*/  @!P3 STG.E.U8 desc[UR36][R4.64+0x69], R77 ;  /* 0x0000694d0400b986 */ /* 0x000fe2000c101124 */
[----:B------:R-:W-:Y:S02]  /*5160*/  ISETP.LT.OR P3, PT, R19, 0x71, !P1 ;  /* 0x000000711300780c */ /* 0x000fe40004f61670 */
[----:B------:R-:W-:Y:S01]  /*5170*/  @!P5 IMAD R79, R79, R90, RZ ;  /* 0x0000005a4f4fd224 */ /* 0x000fe200078e02ff */
[----:B------:R-:W-:Y:S01]  /*5180*/  @!P2 STG.E.U8 desc[UR36][R6.64+0x68], R9 ;  /* 0x000068090600a986 */ /* 0x000fe2000c101124 */
[----:B------:R-:W-:-:S03]  /*5190*/  ISETP.LT.OR P2, PT, R19, 0x71, !P0 ;  /* 0x000000711300780c */ /* 0x000fc60004741670 */
[----:B------:R-:W-:Y:S01]  /*51a0*/  @!P5 STG.E.U8 desc[UR36][R6.64+0x69], R79 ;  /* 0x0000694f0600d986 */ /* 0x000fe2000c101124 */
[----:B------:R-:W-:Y:S01]  /*51b0*/  ISETP.LT.OR P5, PT, R19, 0x79, !P0 ;  /* 0x000000791300780c */ /* 0x000fe200047a1670 */
[----:B------:R-:W-:-:S04]  /*51c0*/  @!P4 IMAD R81, R81, R90, RZ ;  /* 0x0000005a5151c224 */ /* 0x000fc800078e02ff */
[-C--:B-1----:R-:W-:Y:S01]  /*51d0*/  @!P3 IMAD R11, R80, R90.reuse, RZ ;  /* 0x0000005a500bb224 */ /* 0x082fe200078e02ff */
[----:B------:R-:W-:Y:S01]  /*51e0*/  @!P4 STG.E.U8 desc[UR36][R4.64+0x71], R81 ;  /* 0x000071510400c986 */ /* 0x000fe2000c101124 */
[C---:B------:R-:W-:Y:S02]  /*51f0*/  ISETP.LT.OR P4, PT, R19.reuse, 0x72, !P0 ;  /* 0x000000721300780c */ /* 0x040fe40004781670 */
[C---:B------:R-:W-:Y:S01]  /*5200*/  ISETP.LT.OR P0, PT, R19.reuse, 0x7a, !P0 ;  /* 0x0000007a1300780c */ /* 0x040fe20004701670 */
[----:B------:R1:W-:Y:S01]  /*5210*/  @!P3 STG.E.U8 desc[UR36][R4.64+0x70], R11 ;  /* 0x0000700b0400b986 */ /* 0x0003e2000c101124 */
[C---:B------:R-:W-:Y:S01]  /*5220*/  ISETP.LT.OR P3, PT, R19.reuse, 0x79, !P1 ;  /* 0x000000791300780c */ /* 0x040fe20004f61670 */
[----:B0-----:R-:W-:Y:S01]  /*5230*/  @!P2 IMAD R3, R82, R90, RZ ;  /* 0x0000005a5203a224 */ /* 0x001fe200078e02ff */
[----:B------:R-:W-:-:S04]  /*5240*/  ISETP.LT.OR P1, PT, R19, 0x7a, !P1 ;  /* 0x0000007a1300780c */ /* 0x000fc80004f21670 */
[----:B------:R2:W-:Y:S03]  /*5250*/  @!P2 STG.E.U8 desc[UR36][R6.64+0x70], R3 ;  /* 0x000070030600a986 */ /* 0x0005e6000c101124 */
[-C--:B------:R-:W-:Y:S02]  /*5260*/  @!P4 IMAD R83, R83, R90.reuse, RZ ;  /* 0x0000005a5353c224 */ /* 0x080fe400078e02ff */
[-C--:B-1----:R-:W-:Y:S02]  /*5270*/  @!P5 IMAD R11, R86, R90.reuse, RZ ;  /* 0x0000005a560bd224 */ /* 0x082fe400078e02ff */
[-C--:B------:R-:W-:Y:S01]  /*5280*/  @!P3 IMAD R9, R84, R90.reuse, RZ ;  /* 0x0000005a5409b224 */ /* 0x080fe200078e02ff */
[----:B------:R2:W-:Y:S01]  /*5290*/  @!P4 STG.E.U8 desc[UR36][R6.64+0x71], R83 ;  /* 0x000071530600c986 */ /* 0x0005e2000c101124 */
[-C--:B------:R-:W-:Y:S02]  /*52a0*/  @!P1 IMAD R85, R85, R90.reuse, RZ ;  /* 0x0000005a55559224 */ /* 0x080fe400078e02ff */
[----:B------:R-:W-:Y:S01]  /*52b0*/  @!P0 IMAD R87, R87, R90, RZ ;  /* 0x0000005a57578224 */ /* 0x000fe200078e02ff */
[----:B------:R2:W-:Y:S04]  /*52c0*/  @!P3 STG.E.U8 desc[UR36][R4.64+0x78], R9 ;  /* 0x000078090400b986 */ /* 0x0005e8000c101124 */
[----:B------:R2:W-:Y:S04]  /*52d0*/  @!P1 STG.E.U8 desc[UR36][R4.64+0x79], R85 ;  /* 0x0000795504009986 */ /* 0x0005e8000c101124 */
[----:B------:R2:W-:Y:S04]  /*52e0*/  @!P5 STG.E.U8 desc[UR36][R6.64+0x78], R11 ;  /* 0x0000780b0600d986 */ /* 0x0005e8000c101124 */
[----:B------:R2:W-:Y:S02]  /*52f0*/  @!P0 STG.E.U8 desc[UR36][R6.64+0x79], R87 ;  /* 0x0000795706008986 */ /* 0x0005e4000c101124 */
.L_x_166:
[----:B------:R-:W-:Y:S05]  /*5300*/  BSYNC B0 ;  /* 0x0000000000007941 */ /* 0x000fea0003800000 */
.L_x_36:
[----:B0-2---:R-:W2:Y:S01]  /*5310*/  LDL.64 R4, [R1] ;  /* 0x0000000001047983 */ /* 0x005ea20000100a00 */
[----:B------:R-:W-:Y:S01]  /*5320*/  ULDC.64 UR4, c[0x0][0x650] ;  /* 0x0001940000047ab9 */ /* 0x000fe20000000a00 */
[----:B------:R-:W-:Y:S02]  /*5330*/  IMAD.U32 R0, RZ, RZ, UR44 ;  /* 0x0000002cff007e24 */ /* 0x000fe4000f8e00ff */
[----:B------:R-:W-:Y:S02]  /*5340*/  IMAD.MOV.U32 R22, RZ, RZ, -0x1 ;  /* 0xffffffffff167424 */ /* 0x000fe400078e00ff */
[----:B------:R0:W-:Y:S01]  /*5350*/  SYNCS.ARRIVE.TRANS64.A1T0 RZ, [R0+UR48], RZ ;  /* 0x000000ff00ff79a7 */ /* 0x0001e20008100030 */
[----:B------:R-:W-:Y:S02]  /*5360*/  IMAD.MOV.U32 R19, RZ, RZ, -0x1 ;  /* 0xffffffffff137424 */ /* 0x000fe400078e00ff */
[----:B------:R-:W-:Y:S01]  /*5370*/  IMAD.MOV.U32 R18, RZ, RZ, -0x1 ;  /* 0xffffffffff127424 */ /* 0x000fe200078e00ff */
[----:B0-----:R-:W-:-:S02]  /*5380*/  PRMT R0, RZ, 0x7610, R0 ;  /* 0x00007610ff007816 */ /* 0x001fc40000000000 */
[----:B--2---:R-:W-:-:S05]  /*5390*/  LEA R16, P0, R4, R16, 0x1 ;  /* 0x0000001004107211 */ /* 0x004fca00078008ff */
[----:B------:R-:W-:Y:S01]  /*53a0*/  IMAD.X R17, R98, 0x1, R17, P0 ;  /* 0x0000000162117824 */ /* 0x000fe200000e0611 */
[----:B------:R-:W-:-:S04]  /*53b0*/  ISETP.GE.U32.AND P0, PT, R16, UR4, PT ;  /* 0x0000000410007c0c */ /* 0x000fc8000bf06070 */
[----:B------:R-:W-:-:S13]  /*53c0*/  ISETP.GE.U32.AND.EX P0, PT, R17, UR5, PT, P0 ;  /* 0x0000000511007c0c */ /* 0x000fda000bf06100 */
[----:B------:R-:W-:Y:S05]  /*53d0*/  @P0 BRA `(.L_x_167) ;  /* 0x0000000400500947 */ /* 0x000fea0003800000 */
[----:B------:R-:W0:Y:S01]  /*53e0*/  LDC.64 R10, c[0x0][0x628] ;  /* 0x00018a00ff0a7b82 */ /* 0x000e220000000a00 */
[----:B------:R-:W2:Y:S01]  /*53f0*/  S2R R19, SR_CTAID.X ;  /* 0x0000000000137919 */ /* 0x000ea20000002500 */
[----:B------:R-:W-:Y:S02]  /*5400*/  IMAD.MOV.U32 R8, RZ, RZ, R16 ;  /* 0x000000ffff087224 */ /* 0x000fe400078e0010 */
[----:B------:R-:W-:Y:S01]  /*5410*/  IMAD.MOV.U32 R9, RZ, RZ, R17 ;  /* 0x000000ffff097224 */ /* 0x000fe200078e0011 */
[----:B------:R-:W3:Y:S03]  /*5420*/  S2R R20, SR_CTAID.Y ;  /* 0x0000000000147919 */ /* 0x000ee60000002600 */
[----:B------:R-:W1:Y:S08]  /*5430*/  LDC R0, c[0x0][0x630] ;  /* 0x00018c00ff007b82 */ /* 0x000e700000000800 */
[----:B------:R-:W1:Y:S01]  /*5440*/  LDC.64 R14, c[0x0][0x620] ;  /* 0x00018800ff0e7b82 */ /* 0x000e620000000a00 */
[----:B0-----:R-:W-:-:S04]  /*5450*/  ISETP.NE.U32.AND P0, PT, R10, RZ, PT ;  /* 0x000000ff0a00720c */ /* 0x001fc80003f05070 */
[----:B------:R-:W-:-:S13]  /*5460*/  ISETP.NE.AND.EX P0, PT, R11, RZ, PT, P0 ;  /* 0x000000ff0b00720c */ /* 0x000fda0003f05300 */
[----:B-123--:R-:W-:Y:S05]  /*5470*/  @!P0 BRA `(.L_x_168) ;  /* 0x0000000000288947 */ /* 0x00efea0003800000 */
[----:B------:R-:W0:Y:S02]  /*5480*/  LDC R3, c[0x0][0x634] ;  /* 0x00018d00ff037b82 */ /* 0x000e240000000800 */
[----:B0-----:R-:W-:-:S05]  /*5490*/  IADD3 R3, P0, R16, R3, RZ ;  /* 0x0000000310037210 */ /* 0x001fca0007f1e0ff */
[----:B------:R-:W-:-:S04]  /*54a0*/  IMAD.X R13, RZ, RZ, R17, P0 ;  /* 0x000000ffff0d7224 */ /* 0x000fc800000e0611 */
[----:B------:R-:W-:-:S04]  /*54b0*/  IMAD.WIDE.U32 R4, R13, R10, RZ ;  /* 0x0000000a0d047225 */ /* 0x000fc800078e00ff */
[----:B----4-:R-:W-:-:S04]  /*54c0*/  IMAD.WIDE.U32 R6, P0, R3, R11, R4 ;  /* 0x0000000b03067225 */ /* 0x010fc80007800004 */
[----:B------:R-:W-:-:S04]  /*54d0*/  IMAD.WIDE.U32 R4, R3, R10, RZ ;  /* 0x0000000a03047225 */ /* 0x000fc800078e00ff */
[----:B------:R-:W-:Y:S01]  /*54e0*/  IMAD.X R9, RZ, RZ, RZ, P0 ;  /* 0x000000ffff097224 */ /* 0x000fe200000e06ff */
[----:B------:R-:W-:Y:S01]  /*54f0*/  IADD3 RZ, P0, R5, R6, RZ ;  /* 0x0000000605ff7210 */ /* 0x000fe20007f1e0ff */
[----:B------:R-:W-:-:S04]  /*5500*/  IMAD.MOV.U32 R8, RZ, RZ, R7 ;  /* 0x000000ffff087224 */ /* 0x000fc800078e0007 */
[----:B------:R-:W-:-:S08]  /*5510*/  IMAD.WIDE.U32.X R8, R13, R11, R8, P0 ;  /* 0x0000000b0d087225 */ /* 0x000fd000000e0408 */
.L_x_168:
[-CC-:B------:R-:W-:Y:S01]  /*5520*/  SHF.R.U64 R18, R8, R0.reuse, R9.reuse ;  /* 0x0000000008127219 */ /* 0x180fe20000001209 */
[----:B------:R-:W0:Y:S01]  /*5530*/  LDC.64 R24, c[0x0][0x640] ;  /* 0x00019000ff187b82 */ /* 0x000e220000000a00 */
[----:B------:R-:W-:Y:S01]  /*5540*/  SHF.R.U32.HI R0, RZ, R0, R9 ;  /* 0x00000000ff007219 */ /* 0x000fe20000011609 */
[----:B------:R-:W-:Y:S01]  /*5550*/  ULDC UR4, c[0x0][0x150] ;  /* 0x0000540000047ab9 */ /* 0x000fe20000000800 */
[----:B------:R-:W-:Y:S02]  /*5560*/  IADD3 R3, P0, RZ, -R18, RZ ;  /* 0x80000012ff037210 */ /* 0x000fe40007f1e0ff */
[----:B----4-:R-:W-:-:S03]  /*5570*/  I2FP.F32.U32 R7, R19 ;  /* 0x0000001300077245 */ /* 0x010fc60000201000 */
[----:B------:R-:W1:Y:S01]  /*5580*/  LDC R6, c[0x0][0x618] ;  /* 0x00018600ff067b82 */ /* 0x000e620000000800 */
[----:B------:R-:W-:Y:S02]  /*5590*/  IMAD.X R5, RZ, RZ, ~R0, P0 ;  /* 0x000000ffff057224 */ /* 0x000fe400000e0e00 */
[----:B------:R-:W-:Y:S01]  /*55a0*/  FMUL R7, R7, UR4 ;  /* 0x0000000407077c20 */ /* 0x000fe20008400000 */
[----:B------:R-:W-:Y:S01]  /*55b0*/  ULDC UR4, c[0x0][0x154] ;  /* 0x0000550000047ab9 */ /* 0x000fe20000000800 */
[-C--:B------:R-:W-:Y:S02]  /*55c0*/  IMAD R0, R5, R14.reuse, RZ ;  /* 0x0000000e05007224 */ /* 0x080fe400078e02ff */
[C---:B------:R-:W-:Y:S01]  /*55d0*/  IMAD.WIDE.U32 R4, R3.reuse, R14, R16 ;  /* 0x0000000e03047225 */ /* 0x040fe200078e0010 */
[----:B------:R-:W2:Y:S01]  /*55e0*/  LDC R8, c[0x0][0x608] ;  /* 0x00018200ff087b82 */ /* 0x000ea20000000800 */
[----:B------:R-:W3:Y:S02]  /*55f0*/  F2I.U32.TRUNC.NTZ R7, R7 ;  /* 0x0000000700077305 */ /* 0x000ee4000020f000 */
[----:B------:R-:W-:-:S04]  /*5600*/  IMAD R3, R3, R15, R0 ;  /* 0x0000000f03037224 */ /* 0x000fc800078e0200 */
[----:B------:R-:W-:Y:S01]  /*5610*/  IMAD.IADD R3, R5, 0x1, R3 ;  /* 0x0000000105037824 */ /* 0x000fe200078e0203 */
[----:B------:R-:W4:Y:S01]  /*5620*/  LDC R22, c[0x0][0x658] ;  /* 0x00019600ff167b82 */ /* 0x000f220000000800 */
[----:B------:R-:W-:Y:S02]  /*5630*/  I2FP.F32.U32 R5, R20 ;  /* 0x0000001400057245 */ /* 0x000fe40000201000 */
[----:B0-----:R-:W-:-:S04]  /*5640*/  ISETP.NE.U32.AND P0, PT, R24, RZ, PT ;  /* 0x000000ff1800720c */ /* 0x001fc80003f05070 */
[----:B------:R-:W-:Y:S01]  /*5650*/  ISETP.NE.AND.EX P0, PT, R25, RZ, PT, P0 ;  /* 0x000000ff1900720c */ /* 0x000fe20003f05300 */
[----:B------:R-:W0:Y:S01]  /*5660*/  LDC R0, c[0x0][0x144] ;  /* 0x00005100ff007b82 */ /* 0x000e220000000800 */
[-C--:B-1----:R-:W-:Y:S01]  /*5670*/  SHF.R.U64 R10, R4, R6.reuse, R3 ;  /* 0x00000006040a7219 */ /* 0x082fe20000001203 */
[----:B---3--:R-:W-:Y:S01]  /*5680*/  IMAD.MOV R7, RZ, RZ, -R7 ;  /* 0x000000ffff077224 */ /* 0x008fe200078e0a07 */
[----:B------:R-:W-:Y:S01]  /*5690*/  SHF.R.U32.HI R3, RZ, R6, R3 ;  /* 0x00000006ff037219 */ /* 0x000fe20000011603 */
[----:B------:R-:W-:-:S04]  /*56a0*/  FMUL R6, R5, UR4 ;  /* 0x0000000405067c20 */ /* 0x000fc80008400000 */
[----:B------:R-:W1:Y:S01]  /*56b0*/  LDC R15, c[0x0][0x148] ;  /* 0x00005200ff0f7b82 */ /* 0x000e620000000800 */
[----:B------:R3:W0:Y:S01]  /*56c0*/  F2I.U32.TRUNC.NTZ R14, R6 ;  /* 0x00000006000e7305 */ /* 0x000622000020f000 */
[-CC-:B--2---:R-:W-:Y:S02]  /*56d0*/  SHF.R.U64 R12, R10, R8.reuse, R3.reuse ;  /* 0x000000080a0c7219 */ /* 0x184fe40000001203 */
[----:B------:R-:W-:-:S04]  /*56e0*/  SHF.R.U32.HI R3, RZ, R8, R3 ;  /* 0x00000008ff037219 */ /* 0x000fc80000011603 */
[----:B------:R-:W2:Y:S01]  /*56f0*/  LDC R21, c[0x0][0x600] ;  /* 0x00018000ff157b82 */ /* 0x000ea20000000800 */
[-CC-:B----4-:R-:W-:Y:S02]  /*5700*/  SHF.R.U64 R13, R12, R22.reuse, R3.reuse ;  /* 0x000000160c0d7219 */ /* 0x190fe40000001203 */
[----:B------:R-:W-:-:S03]  /*5710*/  SHF.R.U32.HI R5, RZ, R22, R3 ;  /* 0x00000016ff057219 */ /* 0x000fc60000011603 */
[----:B------:R-:W-:Y:S02]  /*5720*/  IMAD.MOV.U32 R4, RZ, RZ, R13 ;  /* 0x000000ffff047224 */ /* 0x000fe400078e000d */
[----:B------:R-:W4:Y:S01]  /*5730*/  LDC R26, c[0x0][0x648] ;  /* 0x00019200ff1a7b82 */ /* 0x000f220000000800 */
[----:B0-----:R-:W-:-:S07]  /*5740*/  IMAD R22, R0, R7, R19 ;  /* 0x0000000700167224 */ /* 0x001fce00078e0213 */
[----:B------:R-:W0:Y:S08]  /*5750*/  LDC R27, c[0x0][0x638] ;  /* 0x00018e00ff1b7b82 */ /* 0x000e300000000800 */
[----:B------:R-:W0:Y:S01]  /*5760*/  LDC R28, c[0x0][0x610] ;  /* 0x00018400ff1c7b82 */ /* 0x000e220000000800 */
[----:B-1-3--:R-:W-:Y:S05]  /*5770*/  @!P0 BRA `(.L_x_169) ;  /* 0x0000000000288947 */ /* 0x00afea0003800000 */
[----:B------:R-:W1:Y:S02]  /*5780*/  LDC R0, c[0x0][0x64c] ;  /* 0x00019300ff007b82 */ /* 0x000e640000000800 */
[----:B-1----:R-:W-:-:S05]  /*5790*/  IADD3 R3, P0, R13, R0, RZ ;  /* 0x000000000d037210 */ /* 0x002fca0007f1e0ff */
        /* <DEDUP_REMOVED lines=8> */
.L_x_169:
[----:B------:R-:W-:Y:S01]  /*5820*/  ISETP.NE.AND P0, PT, R2, 0x1, PT ;  /* 0x000000010200780c */ /* 0x000fe20003f05270 */
[----:B------:R-:W-:Y:S01]  /*5830*/  IMAD.MOV R14, RZ, RZ, -R14 ;  /* 0x000000ffff0e7224 */ /* 0x000fe200078e0a0e */
[----:B----4-:R-:W-:Y:S01]  /*5840*/  SHF.R.U64 R0, R4, R26, R5 ;  /* 0x0000001a04007219 */ /* 0x010fe20000001205 */
[----:B--2---:R-:W-:Y:S01]  /*5850*/  VIADD R5, R21, 0xffffffff ;  /* 0xffffffff15057836 */ /* 0x004fe20000000000 */
[----:B------:R-:W-:-:S03]  /*5860*/  LOP3.LUT R3, R12, R99, RZ, 0xc0, !PT ;  /* 0x000000630c037212 */ /* 0x000fc600078ec0ff */
[----:B------:R-:W-:Y:S01]  /*5870*/  IMAD.MOV R4, RZ, RZ, -R0 ;  /* 0x000000ffff047224 */ /* 0x000fe200078e0a00 */
[----:B------:R-:W-:Y:S01]  /*5880*/  LOP3.LUT R5, R10, R5, RZ, 0xc0, !PT ;  /* 0x000000050a057212 */ /* 0x000fe200078ec0ff */
[----:B------:R-:W-:Y:S02]  /*5890*/  IMAD R3, R96, R0, R3 ;  /* 0x0000000060037224 */ /* 0x000fe400078e0203 */
[----:B0-----:R-:W-:Y:S02]  /*58a0*/  IMAD R0, R4, R27, R13 ;  /* 0x0000001b04007224 */ /* 0x001fe400078e020d */
[----:B------:R-:W-:Y:S02]  /*58b0*/  @P0 IMAD R22, R15, R14, R20 ;  /* 0x0000000e0f160224 */ /* 0x000fe400078e0214 */
[----:B------:R-:W-:Y:S02]  /*58c0*/  IMAD.MOV.U32 R4, RZ, RZ, 0x1 ;  /* 0x00000001ff047424 */ /* 0x000fe400078e00ff */
[----:B------:R-:W-:-:S02]  /*58d0*/  IMAD R22, R3, R28, R22 ;  /* 0x0000001c03167224 */ /* 0x000fc400078e0216 */
[----:B------:R-:W-:Y:S01]  /*58e0*/  IMAD R3, R0, R21, R5 ;  /* 0x0000001500037224 */ /* 0x000fe200078e0205 */
[----:B------:R-:W-:-:S04]  /*58f0*/  PRMT R0, R4, 0x7610, R0 ;  /* 0x0000761004007816 */ /* 0x000fc80000000000 */
[----:B------:R-:W-:Y:S02]  /*5900*/  SEL R19, R3, R22, !P0 ;  /* 0x0000001603137207 */ /* 0x000fe40004000000 */
[----:B------:R-:W-:-:S07]  /*5910*/  SEL R22, R22, R3, !P0 ;  /* 0x0000000316167207 */ /* 0x000fce0004000000 */
.L_x_167:
[----:B------:R-:W-:Y:S02]  /*5920*/  LOP3.LUT P0, RZ, R0, 0xff, RZ, 0xc0, !PT ;  /* 0x000000ff00ff7812 */ /* 0x000fe4000780c0ff */
[----:B------:R-:W-:-:S11]  /*5930*/  LOP3.LUT R102, R102, 0x1, RZ, 0x3c, !PT ;  /* 0x0000000166667812 */ /* 0x000fd600078e3cff */
[----:B------:R-:W-:Y:S05]  /*5940*/  @P0 BRA `(.L_x_170) ;  /* 0xffffffbc00880947 */ /* 0x000fea000383ffff */
[----:B------:R-:W-:Y:S05]  /*5950*/  EXIT ;  /* 0x000000000000794d */ /* 0x000fea0003800000 */
.L_x_17:
[----:B------:R-:W-:-:S08]  /*5960*/  ISETP.NE.AND P0, PT, R14, RZ, PT ;  /* 0x000000ff0e00720c */ /* 0x000fd00003f05270 */
[----:B0-----:R-:W0:-:S00]  /*5970*/  USETMAXREG.DEALLOC.CTAPOOL 0x28 ;  /* 0x00000028000079c8 */ /* 0x001e0000080e0500 */
[----:B------:R-:W-:Y:S05]  /*5980*/  @P0 EXIT ;  /* 0x000000000000094d */ /* 0x000fea0003800000 */
[----:B0-----:R-:W-:Y:S01]  /*5990*/  LOP3.LUT P0, RZ, R8, 0xff, RZ, 0xc0, !PT ;  /* 0x000000ff08ff7812 */ /* 0x001fe2000780c0ff */
[----:B------:R-:W-:Y:S02]  /*59a0*/  IMAD.MOV.U32 R3, RZ, RZ, 0x1 ;  /* 0x00000001ff037424 */ /* 0x000fe400078e00ff */
[----:B------:R-:W-:-:S10]  /*59b0*/  IMAD.MOV.U32 R8, RZ, RZ, RZ ;  /* 0x000000ffff087224 */ /* 0x000fd400078e00ff */
[----:B------:R-:W-:Y:S05]  /*59c0*/  @!P0 BRA `(.L_x_171) ;  /* 0x0000000c00648947 */ /* 0x000fea0003800000 */
[----:B------:R-:W0:Y:S01]  /*59d0*/  S2UR UR9, SR_CgaCtaId ;  /* 0x00000000000979c3 */ /* 0x000e220000008800 */
[----:B------:R-:W-:Y:S01]  /*59e0*/  ULDC UR5, c[0x0][0x658] ;  /* 0x0001960000057ab9 */ /* 0x000fe20000000800 */
[----:B------:R-:W-:Y:S01]  /*59f0*/  UMOV UR10, 0xffffffff ;  /* 0xffffffff000a7882 */ /* 0x000fe20000000000 */
[----:B------:R-:W-:Y:S01]  /*5a00*/  UMOV UR11, 0x1 ;  /* 0x00000001000b7882 */ /* 0x000fe20000000000 */
[----:B------:R-:W-:Y:S01]  /*5a10*/  USHF.L.U32 UR10, UR10, UR5, URZ ;  /* 0x000000050a0a7299 */ /* 0x000fe2000800063f */
[----:B------:R-:W-:Y:S01]  /*5a20*/  LOP3.LUT P0, RZ, R5, 0x1f, RZ, 0xc0, !PT ;  /* 0x0000001f05ff7812 */ /* 0x000fe2000780c0ff */
[----:B------:R-:W-:Y:S01]  /*5a30*/  BSSY B0, `(.L_x_171) ;  /* 0x00000d2000007945 */ /* 0x000fe20003800000 */
[C---:B------:R-:W-:Y:S01]  /*5a40*/  ISETP.NE.AND P2, PT, R4.reuse, RZ, PT ;  /* 0x000000ff0400720c */ /* 0x040fe20003f45270 */
[----:B------:R-:W-:Y:S01]  /*5a50*/  IMAD.MOV.U32 R10, RZ, RZ, 0x1 ;  /* 0x00000001ff0a7424 */ /* 0x000fe200078e00ff */
[----:B------:R-:W-:Y:S01]  /*5a60*/  ISETP.NE.OR P0, PT, R4, RZ, !P0 ;  /* 0x000000ff0400720c */ /* 0x000fe20004705670 */
[----:B------:R-:W-:Y:S01]  /*5a70*/  IMAD.MOV.U32 R3, RZ, RZ, 0x1 ;  /* 0x00000001ff037424 */ /* 0x000fe200078e00ff */
[----:B------:R-:W-:Y:S01]  /*5a80*/  LOP3.LUT R9, R23, 0x2, RZ, 0xfc, !PT ;  /* 0x0000000217097812 */ /* 0x000fe200078efcff */
[----:B------:R-:W-:Y:S01]  /*5a90*/  IMAD.MOV.U32 R8, RZ, RZ, RZ ;  /* 0x000000ffff087224 */ /* 0x000fe200078e00ff */
[----:B------:R-:W-:Y:S01]  /*5aa0*/  ULDC UR4, c[0x0][0x600] ;  /* 0x0001800000047ab9 */ /* 0x000fe20000000800 */
[----:B------:R-:W-:Y:S01]  /*5ab0*/  UMOV UR18, 0x5 ;  /* 0x0000000500127882 */ /* 0x000fe20000000000 */
[----:B------:R-:W-:-:S02]  /*5ac0*/  UIADD3 UR26, UR40, 0x1, URZ ;  /* 0x00000001281a7890 */ /* 0x000fc4000fffe03f */
[----:B------:R-:W-:Y:S02]  /*5ad0*/  UIADD3 UR4, UR4, -0x1, URZ ;  /* 0xffffffff04047890 */ /* 0x000fe4000fffe03f */
[----:B------:R-:W-:Y:S01]  /*5ae0*/  USHF.L.U32 UR5, UR11, UR5, URZ ;  /* 0x000000050b057299 */ /* 0x000fe2000800063f */
[----:B------:R-:W-:Y:S01]  /*5af0*/  ULDC.64 UR24, c[0x0][0x198] ;  /* 0x0000660000187ab9 */ /* 0x000fe20000000a00 */
[----:B0-----:R-:W-:Y:S02]  /*5b00*/  ULOP3.LUT UR8, UR9, 0x1, URZ, 0xc0, !UPT ;  /* 0x0000000109087892 */ /* 0x001fe4000f8ec03f */
[----:B------:R-:W-:Y:S02]  /*5b10*/  USHF.L.U32 UR7, UR9, 0xb, URZ ;  /* 0x0000000b09077899 */ /* 0x000fe4000800063f */
[----:B------:R-:W-:Y:S02]  /*5b20*/  USHF.R.U32.HI UR27, URZ, 0x1, UR9 ;  /* 0x000000013f1b7899 */ /* 0x000fe40008011609 */
[----:B------:R-:W-:-:S02]  /*5b30*/  USHF.L.U32 UR6, UR9, 0x6, URZ ;  /* 0x0000000609067899 */ /* 0x000fc4000800063f */
[----:B------:R-:W-:Y:S02]  /*5b40*/  ULOP3.LUT UR9, UR9, 0xfffffffe, URZ, 0xc0, !UPT ;  /* 0xfffffffe09097892 */ /* 0x000fe4000f8ec03f */
[----:B------:R-:W-:Y:S02]  /*5b50*/  UISETP.GT.U32.AND UP0, UPT, UR8, 0xffff, UPT ;  /* 0x0000ffff0800788c */ /* 0x000fe4000bf04070 */
[----:B------:R-:W-:Y:S02]  /*5b60*/  ULOP3.LUT UR13, UR7, 0x800, URZ, 0xc0, !UPT ;  /* 0x00000800070d7892 */ /* 0x000fe4000f8ec03f */
[----:B------:R-:W-:Y:S02]  /*5b70*/  ULOP3.LUT UR7, URZ, UR10, URZ, 0x33, !UPT ;  /* 0x0000000a3f077292 */ /* 0x000fe4000f8e333f */
[----:B------:R-:W-:Y:S02]  /*5b80*/  USHF.L.U32 UR10, UR11, UR9, URZ ;  /* 0x000000090b0a7299 */ /* 0x000fe4000800063f */
[----:B------:R-:W-:-:S02]  /*5b90*/  ULOP3.LUT UR9, UR9, 0x1, URZ, 0xfc, !UPT ;  /* 0x0000000109097892 */ /* 0x000fc4000f8efc3f */
[----:B------:R-:W-:Y:S02]  /*5ba0*/  USEL UR8, UR8, 0xffff, !UP0 ;  /* 0x0000ffff08087887 */ /* 0x000fe4000c000000 */
[----:B------:R-:W-:Y:S02]  /*5bb0*/  USHF.L.U32 UR9, UR11, UR9, URZ ;  /* 0x000000090b097299 */ /* 0x000fe4000800063f */
[----:B------:R-:W-:Y:S02]  /*5bc0*/  ULOP3.LUT UR8, UR8, 0xffff, URZ, 0xc0, !UPT ;  /* 0x0000ffff08087892 */ /* 0x000fe4000f8ec03f */
[----:B------:R-:W-:Y:S02]  /*5bd0*/  ULEA UR28, UR27, 0x100, 0xa ;  /* 0x000001001b1c7891 */ /* 0x000fe4000f8e503f */
[----:B------:R-:W-:Y:S02]  /*5be0*/  ULOP3.LUT UR6, UR6, 0x40, URZ, 0xc0, !UPT ;  /* 0x0000004006067892 */ /* 0x000fe4000f8ec03f */
[----:B------:R-:W-:-:S02]  /*5bf0*/  UIADD3 UR13, UR13, 0x1900, URZ ;  /* 0x000019000d0d7890 */ /* 0x000fc4000fffe03f */
[----:B------:R-:W-:Y:S02]  /*5c00*/  ULOP3.LUT UR19, UR10, UR9, URZ, 0xfc, !UPT ;  /* 0x000000090a137292 */ /* 0x000fe4000f8efc3f */
[----:B------:R-:W-:-:S12]  /*5c10*/  USHF.L.U32 UR18, UR18, UR8, URZ ;  /* 0x0000000812127299 */ /* 0x000fd8000800063f */
.L_x_183:
[----:B------:R-:W-:-:S03]  /*5c20*/  UMOV UR8, 0xffffffff ;  /* 0xffffffff00087882 */ /* 0x000fc60000000000 */
[----:B------:R-:W-:Y:S05]  /*5c30*/  BRA.DIV UR8, `(.L_x_172) ;  /* 0x0000000e08c07947 */ /* 0x000fea000b800000 */
[----:B------:R-:W-:-:S13]  /*5c40*/  ELECT P6, URZ, PT ;  /* 0x00000000003f782f */ /* 0x000fda00038c0000 */
.L_x_195:
[----:B------:R-:W0:Y:S01]  /*5c50*/  LDC R4, c[0x0][0x28c] ;  /* 0x0000a300ff047b82 */ /* 0x000e220000000800 */
[----:B------:R-:W-:Y:S01]  /*5c60*/  BSSY B1, `(.L_x_173) ;  /* 0x000003a000017945 */ /* 0x000fe20003800000 */
[----:B0-----:R-:W-:-:S13]  /*5c70*/  ISETP.LT.OR P6, PT, R4, 0x1, !P6 ;  /* 0x000000010400780c */ /* 0x001fda00077c1670 */
[----:B------:R-:W-:Y:S05]  /*5c80*/  @P6 BRA `(.L_x_174) ;  /* 0x0000000000dc6947 */ /* 0x000fea0003800000 */
[----:B------:R-:W-:Y:S01]  /*5c90*/  LEA R22, R22, UR27, 0x1 ;  /* 0x0000001b16167c11 */ /* 0x000fe2000f8e08ff */
[----:B------:R-:W-:Y:S01]  /*5ca0*/  IMAD.MOV.U32 R13, RZ, RZ, RZ ;  /* 0x000000ffff0d7224 */ /* 0x000fe200078e00ff */
[----:B------:R-:W-:Y:S01]  /*5cb0*/  LEA R19, R19, UR6, 0x7 ;  /* 0x0000000613137c11 */ /* 0x000fe2000f8e38ff */
[----:B------:R-:W-:Y:S02]  /*5cc0*/  IMAD.U32 R14, RZ, RZ, UR26 ;  /* 0x0000001aff0e7e24 */ /* 0x000fe4000f8e00ff */
[----:B------:R-:W-:Y:S02]  /*5cd0*/  IMAD.MOV.U32 R4, RZ, RZ, R3 ;  /* 0x000000ffff047224 */ /* 0x000fe400078e0003 */
[----:B------:R-:W-:Y:S02]  /*5ce0*/  IMAD.MOV.U32 R5, RZ, RZ, R8 ;  /* 0x000000ffff057224 */ /* 0x000fe400078e0008 */
[----:B------:R-:W-:-:S07]  /*5cf0*/  IMAD.SHL.U32 R22, R22, 0x20, RZ ;  /* 0x0000002016167824 */ /* 0x000fce00078e00ff */
.L_x_178:
[----:B------:R-:W0:Y:S01]  /*5d00*/  S2R R7, SR_CgaCtaId ;  /* 0x0000000000077919 */ /* 0x000e220000008800 */
[----:B------:R-:W-:-:S04]  /*5d10*/  MOV R6, 0x400 ;  /* 0x0000040000067802 */ /* 0x000fc80000000f00 */
[----:B0-----:R-:W-:Y:S02]  /*5d20*/  LEA R12, R7, R6, 0x18 ;  /* 0x00000006070c7211 */ /* 0x001fe400078ec0ff */
[----:B------:R-:W-:Y:S01]  /*5d30*/  SHF.L.U32 R6, R4, 0x1f, RZ ;  /* 0x0000001f04067819 */ /* 0x000fe200000006ff */
[----:B------:R-:W0:Y:S02]  /*5d40*/  @!P2 LDC R7, c[0x0][0x500] ;  /* 0x00014000ff07ab82 */ /* 0x000e240000000800 */
[----:B------:R-:W-:-:S04]  /*5d50*/  IMAD R11, R5, 0x8, R12 ;  /* 0x00000008050b7824 */ /* 0x000fc800078e020c */
[----:B------:R-:W1:Y:S02]  /*5d60*/  SYNCS.PHASECHK.TRANS64.TRYWAIT P1, [R11+URZ+0x18], R6 ;  /* 0x000018060b0075a7 */ /* 0x000e64000802017f */
[----:B-1----:R-:W-:Y:S05]  /*5d70*/  @!P1 BRA `(.L_x_175) ;  /* 0x0000000c00909947 */ /* 0x002fea0003800000 */
.L_x_196:
[----:B-1----:R-:W-:Y:S01]  /*5d80*/  PRMT R6, R9, 0x9910, RZ ;  /* 0x0000991009067816 */ /* 0x002fe200000000ff */
[----:B0-----:R0:W-:Y:S03]  /*5d90*/  @!P2 SYNCS.ARRIVE.TRANS64 RZ, [R11+URZ], R7 ;  /* 0x000000070bffa9a7 */ /* 0x0011e6000800003f */
[----:B------:R-:W-:-:S13]  /*5da0*/  ISETP.NE.AND P1, PT, R6, 0x2, PT ;  /* 0x000000020600780c */ /* 0x000fda0003f25270 */
[----:B0-----:R-:W-:Y:S05]  /*5db0*/  @P1 BRA `(.L_x_176) ;  /* 0x0000000000041947 */ /* 0x001fea0003800000 */
[----:B------:R-:W-:Y:S01]  /*5dc0*/  BPT.TRAP 0x1 ;  /* 0x000000040000795c */ /* 0x000fe20000300000 */
.L_x_176:
[----:B------:R-:W-:Y:S05]  /*5dd0*/  @P0 BRA `(.L_x_177) ;  /* 0x0000000000040947 */ /* 0x000fea0003800000 */
[----:B------:R-:W-:Y:S01]  /*5de0*/  BPT.TRAP 0x1 ;  /* 0x000000040000795c */ /* 0x000fe20000300000 */
.L_x_177:
[----:B------:R-:W-:Y:S01]  /*5df0*/  R2UR UR11, R5 ;  /* 0x00000000050b72ca */ /* 0x000fe200000e0000 */
[----:B------:R-:W-:Y:S01]  /*5e00*/  VIADD R14, R14, 0xffffffff ;  /* 0xffffffff0e0e7836 */ /* 0x000fe20000000000 */
[----:B------:R-:W-:Y:S01]  /*5e10*/  R2UR UR21, R12 ;  /* 0x000000000c1572ca */ /* 0x000fe200000e0000 */
[----:B------:R-:W-:Y:S01]  /*5e20*/  UIADD3 UR14, UP0, UR24, 0xf0, URZ ;  /* 0x000000f0180e7890 */ /* 0x000fe2000ff1e03f */
[----:B------:R-:W-:Y:S01]  /*5e30*/  R2UR UR22, R22 ;  /* 0x00000000161672ca */ /* 0x000fe200000e0000 */
[----:B------:R-:W-:Y:S01]  /*5e40*/  UIADD3 UR30, UP1, UR24, 0x1f0, URZ ;  /* 0x000001f0181e7890 */ /* 0x000fe2000ff3e03f */
[----:B------:R-:W-:Y:S01]  /*5e50*/  R2UR UR9, R11 ;  /* 0x000000000b0972ca */ /* 0x000fe200000e0000 */
[----:B------:R-:W-:Y:S01]  /*5e60*/  UIADD3.X UR15, URZ, UR25, URZ, UP0, !UPT ;  /* 0x000000193f0f7290 */ /* 0x000fe200087fe43f */
[----:B------:R-:W-:Y:S01]  /*5e70*/  R2UR UR10, R13 ;  /* 0x000000000d0a72ca */ /* 0x000fe200000e0000 */
[----:B------:R-:W-:Y:S01]  /*5e80*/  UPRMT UR20, URZ, 0x5410, UR18 ;  /* 0x000054103f147896 */ /* 0x000fe20008000012 */
[----:B------:R-:W-:Y:S01]  /*5e90*/  R2UR UR12, R18 ;  /* 0x00000000120c72ca */ /* 0x000fe200000e0000 */
[----:B------:R-:W-:Y:S01]  /*5ea0*/  VIADD R5, R5, 0x1 ;  /* 0x0000000105057836 */ /* 0x000fe20000000000 */
[----:B------:R-:W-:Y:S01]  /*5eb0*/  R2UR UR23, R19 ;  /* 0x00000000131772ca */ /* 0x000fe200000e0000 */
[----:B------:R-:W-:Y:S01]  /*5ec0*/  ULEA UR8, UR11, UR28, 0xb ;  /* 0x0000001c0b087291 */ /* 0x000fe2000f8e583f */
[----:B------:R-:W-:Y:S01]  /*5ed0*/  ISETP.GT.AND P3, PT, R14, 0x1, PT ;  /* 0x000000010e00780c */ /* 0x000fe20003f64270 */
[----:B------:R-:W-:Y:S01]  /*5ee0*/  ULEA UR11, UR11, UR13, 0xc ;  /* 0x0000000d0b0b7291 */ /* 0x000fe2000f8e603f */
[----:B------:R-:W-:Y:S01]  /*5ef0*/  ISETP.NE.AND P1, PT, R5, 0x3, PT ;  /* 0x000000030500780c */ /* 0x000fe20003f25270 */
[----:B------:R-:W-:Y:S01]  /*5f00*/  UIADD3 UR8, UR21, UR8, URZ ;  /* 0x0000000815087290 */ /* 0x000fe2000fffe03f */
[----:B------:R-:W-:Y:S01]  /*5f10*/  VIADD R13, R13, 0x20 ;  /* 0x000000200d0d7836 */ /* 0x000fe20000000000 */
[----:B------:R-:W-:Y:S01]  /*5f20*/  UIADD3 UR21, UR21, UR11, URZ ;  /* 0x0000000b15157290 */ /* 0x000fe2000fffe03f */
[----:B------:R-:W-:Y:S01]  /*5f30*/  SEL R7, RZ, 0x1, P1 ;  /* 0x00000001ff077807 */ /* 0x000fe20000800000 */
[----:B------:R-:W-:Y:S01]  /*5f40*/  UPRMT UR29, URZ, 0x5410, UR19 ;  /* 0x000054103f1d7896 */ /* 0x000fe20008000013 */
[----:B------:R-:W-:Y:S01]  /*5f50*/  SEL R5, R5, RZ, P1 ;  /* 0x000000ff05057207 */ /* 0x000fe20000800000 */
[----:B------:R-:W-:Y:S01]  /*5f60*/  UIADD3.X UR31, URZ, UR25, URZ, UP1, !UPT ;  /* 0x000000193f1f7290 */ /* 0x000fe20008ffe43f */
[----:B------:R-:W-:Y:S01]  /*5f70*/  LOP3.LUT R4, R4, R7, RZ, 0x3c, !PT ;  /* 0x0000000704047212 */ /* 0x000fe200078e3cff */
[----:B------:R-:W-:Y:S01]  /*5f80*/  UMOV UR16, 0x0 ;  /* 0x0000000000107882 */ /* 0x000fe20000000000 */
[----:B------:R-:W-:Y:S01]  /*5f90*/  UMOV UR17, 0x10000000 ;  /* 0x1000000000117882 */ /* 0x000fe20000000000 */
[----:B------:R-:W-:-:S02]  /*5fa0*/  UMOV UR11, UR22 ;  /* 0x00000016000b7c82 */ /* 0x000fc40008000000 */
[----:B------:R0:W-:Y:S02]  /*5fb0*/  UTMALDG.3D.MULTICAST [UR8], [UR14], UR20, desc[UR16] ;  /* 0x000010080e0073b4 */ /* 0x0001e40008011814 */
[----:B0-----:R-:W-:Y:S01]  /*5fc0*/  UMOV UR8, UR21 ;  /* 0x0000001500087c82 */ /* 0x001fe20008000000 */
[----:B------:R-:W-:Y:S02]  /*5fd0*/  UMOV UR11, UR23 ;  /* 0x00000017000b7c82 */ /* 0x000fe40008000000 */
[----:B------:R0:W-:Y:S02]  /*5fe0*/  UTMALDG.3D.MULTICAST [UR8], [UR30], UR29, desc[UR16] ;  /* 0x000010081e0073b4 */ /* 0x0001e4000801181d */
[----:B0-----:R-:W-:Y:S05]  /*5ff0*/  @P3 BRA `(.L_x_178) ;  /* 0xfffffffc00403947 */ /* 0x001fea000383ffff */
.L_x_174:
[----:B------:R-:W-:Y:S05]  /*6000*/  BSYNC B1 ;  /* 0x0000000000017941 */ /* 0x000fea0003800000 */
.L_x_173:
[----:B------:R-:W2:Y:S01]  /*6010*/  LDL.64 R20, [R1] ;  /* 0x0000000001147983 */ /* 0x000ea20000100a00 */
[----:B------:R-:W-:Y:S01]  /*6020*/  LOP3.LUT P4, RZ, R10, 0xff, RZ, 0xc0, !PT ;  /* 0x000000ff0aff7812 */ /* 0x000fe2000788c0ff */
[----:B------:R-:W-:Y:S01]  /*6030*/  VIADD R7, R8, UR40 ;  /* 0x0000002808077c36 */ /* 0x000fe20008000000 */
[----:B------:R-:W-:Y:S01]  /*6040*/  ULDC.64 UR8, c[0x0][0x650] ;  /* 0x0001940000087ab9 */ /* 0x000fe20000000a00 */
[----:B------:R-:W-:Y:S01]  /*6050*/  IMAD.U32 R8, RZ, RZ, UR40 ;  /* 0x00000028ff087e24 */ /* 0x000fe2000f8e00ff */
[----:B------:R-:W-:Y:S01]  /*6060*/  UISETP.GE.U32.AND UP0, UPT, UR40, 0x3, UPT ;  /* 0x000000032800788c */ /* 0x000fe2000bf06070 */
[----:B------:R-:W-:Y:S01]  /*6070*/  BSSY B1, `(.L_x_179) ;  /* 0x000006b000017945 */ /* 0x000fe20003800000 */
[----:B------:R-:W-:Y:S01]  /*6080*/  ISETP.GT.U32.AND P1, PT, R7, 0x2, PT ;  /* 0x000000020700780c */ /* 0x000fe20003f24070 */
[----:B------:R-:W-:Y:S01]  /*6090*/  IMAD.MOV.U32 R22, RZ, RZ, -0x1 ;  /* 0xffffffffff167424 */ /* 0x000fe200078e00ff */
[----:B------:R-:W-:Y:S01]  /*60a0*/  PRMT R10, RZ, 0x7610, R10 ;  /* 0x00007610ff0a7816 */ /* 0x000fe2000000000a */
[----:B------:R-:W-:Y:S01]  /*60b0*/  IMAD.MOV.U32 R19, RZ, RZ, -0x1 ;  /* 0xffffffffff137424 */ /* 0x000fe200078e00ff */
[----:B------:R-:W-:Y:S01]  /*60c0*/  ISETP.LT.U32.AND P1, PT, R8, 0x3, P1 ;  /* 0x000000030800780c */ /* 0x000fe20000f21070 */
[----:B------:R-:W-:Y:S01]  /*60d0*/  IMAD.MOV.U32 R18, RZ, RZ, -0x1 ;  /* 0xffffffffff127424 */ /* 0x000fe200078e00ff */
[----:B------:R-:W-:Y:S01]  /*60e0*/  PLOP3.LUT P3, PT, PT, PT, UP0, 0x80, 0x0 ;  /* 0x000000000000781c */ /* 0x000fe20003f6f008 */
[----:B------:R-:W0:Y:S01]  /*60f0*/  @P4 S2R R5, SR_CgaCtaId ;  /* 0x0000000000054919 */ /* 0x000e220000008800 */
[----:B------:R-:W-:-:S04]  /*6100*/  @P4 MOV R4, 0x400 ;  /* 0x0000040000044802 */ /* 0x000fc80000000f00 */
[----:B0-----:R-:W-:Y:S01]  /*6110*/  @P4 LEA R6, R5, R4, 0x18 ;  /* 0x0000000405064211 */ /* 0x001fe200078ec0ff */
[----:B------:R-:W-:Y:S01]  /*6120*/  IMAD.WIDE.U32 R4, R7, -0x55555555, RZ ;  /* 0xaaaaaaab07047825 */ /* 0x000fe200078e00ff */
[----:B------:R-:W-:Y:S02]  /*6130*/  SEL R4, RZ, 0x1, !P1 ;  /* 0x00000001ff047807 */ /* 0x000fe40004800000 */
[----:B------:R0:W-:Y:S02]  /*6140*/  @P4 SYNCS.ARRIVE.TRANS64.A1T0 RZ, [R6+URZ+0x68], RZ ;  /* 0x000068ff06ff49a7 */ /* 0x0001e4000810003f */
[----:B------:R-:W-:Y:S02]  /*6150*/  LOP3.LUT R3, R3, R4, RZ, 0x3c, !PT ;  /* 0x0000000403037212 */ /* 0x000fe400078e3cff */
[----:B------:R-:W-:Y:S02]  /*6160*/  PRMT R4, RZ, 0x7610, R4 ;  /* 0x00007610ff047816 */ /* 0x000fe40000000004 */
[----:B0-----:R-:W-:-:S04]  /*6170*/  SHF.R.U32.HI R6, RZ, 0x1, R5 ;  /* 0x00000001ff067819 */ /* 0x001fc80000011605 */
[----:B------:R-:W-:Y:S01]  /*6180*/  @P3 LOP3.LUT R3, R3, 0x1, R6, 0x78, !PT ;  /* 0x0000000103033812 */ /* 0x000fe200078e7806 */
[----:B------:R-:W-:Y:S01]  /*6190*/  IMAD R8, R6, -0x3, R7 ;  /* 0xfffffffd06087824 */ /* 0x000fe200078e0207 */
[----:B--2---:R-:W-:-:S04]  /*61a0*/  IADD3 R16, P4, R16, R20, RZ ;  /* 0x0000001410107210 */ /* 0x004fc80007f9e0ff */
[----:B------:R-:W-:Y:S01]  /*61b0*/  ISETP.GE.U32.AND P1, PT, R16, UR8, PT ;  /* 0x0000000810007c0c */ /* 0x000fe2000bf26070 */
[----:B------:R-:W-:-:S05]  /*61c0*/  IMAD.X R17, R17, 0x1, R0, P4 ;  /* 0x0000000111117824 */ /* 0x000fca00020e0600 */
[----:B------:R-:W-:-:S13]  /*61d0*/  ISETP.GE.U32.AND.EX P1, PT, R17, UR9, PT, P1 ;  /* 0x0000000911007c0c */ /* 0x000fda000bf26110 */
[----:B------:R-:W-:Y:S05]  /*61e0*/  @P1 BRA `(.L_x_180) ;  /* 0x00000004004c1947 */ /* 0x000fea0003800000 */
[----:B------:R-:W0:Y:S01]  /*61f0*/  S2R R12, SR_CTAID.X ;  /* 0x00000000000c7919 */ /* 0x000e220000002500 */
[----:B------:R-:W-:Y:S01]  /*6200*/  ULDC.64 UR8, c[0x0][0x628] ;  /* 0x00018a0000087ab9 */ /* 0x000fe20000000a00 */
[----:B------:R-:W1:Y:S01]  /*6210*/  LDC R13, c[0x0][0x144] ;  /* 0x00005100ff0d7b82 */ /* 0x000e620000000800 */
[----:B------:R-:W-:Y:S01]  /*6220*/  ISETP.NE.U32.AND P1, PT, RZ, UR8, PT ;  /* 0x00000008ff007c0c */ /* 0x000fe2000bf25070 */
[----:B------:R-:W2:Y:S01]  /*6230*/  S2R R11, SR_CTAID.Y ;  /* 0x00000000000b7919 */ /* 0x000ea20000002600 */
[----:B------:R-:W-:Y:S01]  /*6240*/  ULDC UR10, c[0x0][0x150] ;  /* 0x00005400000a7ab9 */ /* 0x000fe20000000800 */
[----:B------:R-:W-:Y:S01]  /*6250*/  ULDC UR11, c[0x0][0x630] ;  /* 0x00018c00000b7ab9 */ /* 0x000fe20000000800 */
[----:B------:R-:W-:Y:S01]  /*6260*/  ISETP.NE.AND.EX P1, PT, RZ, UR9, PT, P1 ;  /* 0x00000009ff007c0c */ /* 0x000fe2000bf25310 */
[----:B------:R-:W-:Y:S01]  /*6270*/  IMAD.MOV.U32 R4, RZ, RZ, R16 ;  /* 0x000000ffff047224 */ /* 0x000fe200078e0010 */
[----:B0-----:R-:W-:-:S05]  /*6280*/  I2FP.F32.U32 R5, R12 ;  /* 0x0000000c00057245 */ /* 0x001fca0000201000 */
[----:B------:R-:W-:Y:S01]  /*6290*/  FMUL R14, R5, UR10 ;  /* 0x0000000a050e7c20 */ /* 0x000fe20008400000 */
[----:B------:R-:W-:-:S05]  /*62a0*/  IMAD.MOV.U32 R5, RZ, RZ, R17 ;  /* 0x000000ffff057224 */ /* 0x000fca00078e0011 */
[----:B--2---:R-:W-:Y:S05]  /*62b0*/  @!P1 BRA `(.L_x_181) ;  /* 0x0000000000289947 */ /* 0x004fea0003800000 */
[----:B------:R-:W-:Y:S02]  /*62c0*/  ULDC UR10, c[0x0][0x634] ;  /* 0x00018d00000a7ab9 */ /* 0x000fe40000000800 */
[----:B------:R-:W-:-:S05]  /*62d0*/  IADD3 R5, P1, R16, UR10, RZ ;  /* 0x0000000a10057c10 */ /* 0x000fca000ff3e0ff */
[----:B------:R-:W-:-:S04]  /*62e0*/  IMAD.X R15, RZ, RZ, R17, P1 ;  /* 0x000000ffff0f7224 */ /* 0x000fc800008e0611 */
[----:B------:R-:W-:-:S04]  /*62f0*/  IMAD.WIDE.U32 R6, R15, UR8, RZ ;  /* 0x000000080f067c25 */ /* 0x000fc8000f8e00ff */
[----:B------:R-:W-:-:S04]  /*6300*/  IMAD.WIDE.U32 R6, P1, R5, UR9, R6 ;  /* 0x0000000905067c25 */ /* 0x000fc8000f820006 */
[----:B------:R-:W-:-:S04]  /*6310*/  IMAD.WIDE.U32 R4, R5, UR8, RZ ;  /* 0x0000000805047c25 */ /* 0x000fc8000f8e00ff */
[----:B------:R-:W-:Y:S01]  /*6320*/  IMAD.MOV.U32 R4, RZ, RZ, R7 ;  /* 0x000000ffff047224 */ /* 0x000fe200078e0007 */
[----:B------:R-:W-:Y:S01]  /*6330*/  IADD3 RZ, P3, R5, R6, RZ ;  /* 0x0000000605ff7210 */ /* 0x000fe20007f7e0ff */
[----:B------:R-:W-:-:S04]  /*6340*/  IMAD.X R5, RZ, RZ, RZ, P1 ;  /* 0x000000ffff057224 */ /* 0x000fc800008e06ff */
[----:B------:R-:W-:-:S08]  /*6350*/  IMAD.WIDE.U32.X R4, R15, UR9, R4, P3 ;  /* 0x000000090f047c25 */ /* 0x000fd000098e0404 */
.L_x_181:
[--C-:B------:R-:W-:Y:S01]  /*6360*/  SHF.R.U64 R18, R4, UR11, R5.reuse ;  /* 0x0000000b04127c19 */ /* 0x100fe20008001205 */
[----:B------:R-:W0:Y:S01]  /*6370*/  F2I.U32.TRUNC.NTZ R14, R14 ;  /* 0x0000000e000e7305 */ /* 0x000e22000020f000 */
[----:B------:R-:W-:Y:S01]  /*6380*/  SHF.R.U32.HI R4, RZ, UR11, R5 ;  /* 0x0000000bff047c19 */ /* 0x000fe20008011605 */
[----:B------:R-:W-:Y:S01]  /*6390*/  ULDC.64 UR8, c[0x0][0x620] ;  /* 0x0001880000087ab9 */ /* 0x000fe20000000a00 */
[----:B------:R-:W-:Y:S01]  /*63a0*/  IADD3 R7, P1, RZ, -R18, RZ ;  /* 0x80000012ff077210 */ /* 0x000fe20007f3e0ff */
[----:B------:R-:W-:Y:S01]  /*63b0*/  ULDC.64 UR10, c[0x0][0x640] ;  /* 0x00019000000a7ab9 */ /* 0x000fe20000000a00 */
[----:B------:R-:W2:Y:S03]  /*63c0*/  LDC R20, c[0x0][0x148] ;  /* 0x00005200ff147b82 */ /* 0x000ea60000000800 */
[----:B------:R-:W-:Y:S01]  /*63d0*/  IMAD.X R4, RZ, RZ, ~R4, P1 ;  /* 0x000000ffff047224 */ /* 0x000fe200008e0e04 */
[----:B------:R-:W-:-:S03]  /*63e0*/  ISETP.NE.U32.AND P1, PT, RZ, UR10, PT ;  /* 0x0000000aff007c0c */ /* 0x000fc6000bf25070 */
[----:B------:R-:W-:Y:S01]  /*63f0*/  IMAD R6, R4, UR8, RZ ;  /* 0x0000000804067c24 */ /* 0x000fe2000f8e02ff */
[----:B------:R-:W-:Y:S01]  /*6400*/  ISETP.NE.AND.EX P1, PT, RZ, UR11, PT, P1 ;  /* 0x0000000bff007c0c */ /* 0x000fe2000bf25310 */
[----:B------:R-:W-:Y:S01]  /*6410*/  IMAD.WIDE.U32 R4, R7, UR8, R16 ;  /* 0x0000000807047c25 */ /* 0x000fe2000f8e0010 */
[----:B------:R-:W-:-:S03]  /*6420*/  ULDC UR8, c[0x0][0x618] ;  /* 0x0001860000087ab9 */ /* 0x000fc60000000800 */
[----:B------:R-:W-:Y:S01]  /*6430*/  IMAD R7, R7, UR9, R6 ;  /* 0x0000000907077c24 */ /* 0x000fe2000f8e0206 */
[----:B------:R-:W-:Y:S01]  /*6440*/  ULDC UR9, c[0x0][0x154] ;  /* 0x0000550000097ab9 */ /* 0x000fe20000000800 */
[----:B0-----:R-:W-:Y:S02]  /*6450*/  IMAD.MOV R6, RZ, RZ, -R14 ;  /* 0x000000ffff067224 */ /* 0x001fe400078e0a0e */
[----:B------:R-:W-:Y:S02]  /*6460*/  IMAD.IADD R5, R5, 0x1, R7 ;  /* 0x0000000105057824 */ /* 0x000fe400078e0207 */
[----:B-1----:R-:W-:Y:S01]  /*6470*/  IMAD R12, R13, R6, R12 ;  /* 0x000000060d0c7224 */ /* 0x002fe200078e020c */
[----:B------:R-:W-:Y:S02]  /*6480*/  I2FP.F32.U32 R6, R11 ;  /* 0x0000000b00067245 */ /* 0x000fe40000201000 */
[--C-:B------:R-:W-:Y:S02]  /*6490*/  SHF.R.U64 R13, R4, UR8, R5.reuse ;  /* 0x00000008040d7c19 */ /* 0x100fe40008001205 */
[----:B------:R-:W-:Y:S01]  /*64a0*/  SHF.R.U32.HI R4, RZ, UR8, R5 ;  /* 0x00000008ff047c19 */ /* 0x000fe20008011605 */
[----:B------:R-:W-:Y:S01]  /*64b0*/  FMUL R6, R6, UR9 ;  /* 0x0000000906067c20 */ /* 0x000fe20008400000 */
[----:B------:R-:W-:-:S02]  /*64c0*/  ULDC UR8, c[0x0][0x608] ;  /* 0x0001820000087ab9 */ /* 0x000fc40000000800 */
[--C-:B------:R-:W-:Y:S01]  /*64d0*/  SHF.R.U64 R15, R13, UR8, R4.reuse ;  /* 0x000000080d0f7c19 */ /* 0x100fe20008001204 */
[----:B------:R0:W1:Y:S01]  /*64e0*/  F2I.U32.TRUNC.NTZ R21, R6 ;  /* 0x0000000600157305 */ /* 0x000062000020f000 */
[----:B------:R-:W-:Y:S01]  /*64f0*/  SHF.R.U32.HI R4, RZ, UR8, R4 ;  /* 0x00000008ff047c19 */ /* 0x000fe20008011604 */
[----:B------:R-:W-:-:S03]  /*6500*/  ULDC UR8, c[0x0][0x658] ;  /* 0x0001960000087ab9 */ /* 0x000fc60000000800 */
[--C-:B------:R-:W-:Y:S02]  /*6510*/  SHF.R.U64 R14, R15, UR8, R4.reuse ;  /* 0x000000080f0e7c19 */ /* 0x100fe40008001204 */
[----:B------:R-:W-:-:S03]  /*6520*/  SHF.R.U32.HI R19, RZ, UR8, R4 ;  /* 0x00000008ff137c19 */ /* 0x000fc60008011604 */
[----:B------:R-:W-:Y:S02]  /*6530*/  IMAD.MOV.U32 R4, RZ, RZ, R14 ;  /* 0x000000ffff047224 */ /* 0x000fe400078e000e */
[----:B------:R-:W-:Y:S01]  /*6540*/  IMAD.MOV.U32 R5, RZ, RZ, R19 ;  /* 0x000000ffff057224 */ /* 0x000fe200078e0013 */
[----:B0-----:R-:W-:Y:S06]  /*6550*/  @!P1 BRA `(.L_x_182) ;  /* 0x0000000000289947 */ /* 0x001fec0003800000 */
        /* <DEDUP_REMOVED lines=10> */
.L_x_182:
[----:B------:R-:W-:Y:S01]  /*6600*/  ISETP.NE.AND P1, PT, R2, 0x1, PT ;  /* 0x000000010200780c */ /* 0x000fe20003f25270 */
[----:B------:R-:W-:Y:S01]  /*6610*/  ULDC UR8, c[0x0][0x648] ;  /* 0x0001920000087ab9 */ /* 0x000fe20000000800 */
[----:B------:R-:W-:Y:S01]  /*6620*/  LOP3.LUT R15, R15, UR7, RZ, 0xc0, !PT ;  /* 0x000000070f0f7c12 */ /* 0x000fe2000f8ec0ff */
[----:B-1----:R-:W-:Y:S01]  /*6630*/  IMAD.MOV R21, RZ, RZ, -R21 ;  /* 0x000000ffff157224 */ /* 0x002fe200078e0a15 */
[----:B------:R-:W-:Y:S01]  /*6640*/  SHF.R.U64 R4, R4, UR8, R5 ;  /* 0x0000000804047c19 */ /* 0x000fe20008001205 */
[----:B------:R-:W-:Y:S01]  /*6650*/  ULDC UR8, c[0x0][0x638] ;  /* 0x00018e0000087ab9 */ /* 0x000fe20000000800 */
[----:B------:R-:W-:Y:S01]  /*6660*/  LOP3.LUT R13, R13, UR4, RZ, 0xc0, !PT ;  /* 0x000000040d0d7c12 */ /* 0x000fe2000f8ec0ff */
[----:B------:R-:W-:Y:S02]  /*6670*/  ULDC UR9, c[0x0][0x610] ;  /* 0x0001840000097ab9 */ /* 0x000fe40000000800 */
[----:B------:R-:W-:Y:S02]  /*6680*/  IMAD.MOV R5, RZ, RZ, -R4 ;  /* 0x000000ffff057224 */ /* 0x000fe400078e0a04 */
[----:B------:R-:W-:-:S02]  /*6690*/  IMAD R15, R4, UR5, R15 ;  /* 0x00000005040f7c24 */ /* 0x000fc4000f8e020f */
[----:B--2---:R-:W-:Y:S02]  /*66a0*/  @P1 IMAD R12, R20, R21, R11 ;  /* 0x00000015140c1224 */ /* 0x004fe400078e020b */
[----:B------:R-:W-:Y:S01]  /*66b0*/  IMAD R14, R5, UR8, R14 ;  /* 0x00000008050e7c24 */ /* 0x000fe2000f8e020e */
[----:B------:R-:W-:Y:S01]  /*66c0*/  ULDC UR8, c[0x0][0x600] ;  /* 0x0001800000087ab9 */ /* 0x000fe20000000800 */
[----:B------:R-:W-:Y:S02]  /*66d0*/  IMAD R12, R15, UR9, R12 ;  /* 0x000000090f0c7c24 */ /* 0x000fe4000f8e020c */
[----:B------:R-:W-:Y:S02]  /*66e0*/  IMAD R5, R14, UR8, R13 ;  /* 0x000000080e057c24 */ /* 0x000fe4000f8e020d */
[----:B------:R-:W-:-:S03]  /*66f0*/  IMAD.MOV.U32 R4, RZ, RZ, 0x1 ;  /* 0x00000001ff047424 */ /* 0x000fc600078e00ff */
[----:B------:R-:W-:Y:S02]  /*6700*/  SEL R19, R5, R12, !P1 ;  /* 0x0000000c05137207 */ /* 0x000fe40004800000 */
[----:B------:R-:W-:-:S07]  /*6710*/  SEL R22, R12, R5, !P1 ;  /* 0x000000050c167207 */ /* 0x000fce0004800000 */
.L_x_180:
[----:B------:R-:W-:Y:S05]  /*6720*/  BSYNC B1 ;  /* 0x0000000000017941 */ /* 0x000fea0003800000 */
.L_x_179:
[----:B------:R-:W-:-:S13]  /*6730*/  LOP3.LUT P1, RZ, R4, 0xff, RZ, 0xc0, !PT ;  /* 0x000000ff04ff7812 */ /* 0x000fda000782c0ff */
[----:B------:R-:W-:Y:S05]  /*6740*/  @P1 BRA `(.L_x_183) ;  /* 0xfffffff400341947 */ /* 0x000fea000383ffff */
[----:B------:R-:W-:Y:S05]  /*6750*/  BSYNC B0 ;  /* 0x0000000000007941 */ /* 0x000fea0003800000 */
.L_x_171:
[----:B------:R-:W-:-:S03]  /*6760*/  UMOV UR8, 0xffffffff ;  /* 0xffffffff00087882 */ /* 0x000fc60000000000 */
[----:B------:R-:W-:Y:S05]  /*6770*/  BRA.DIV UR8, `(.L_x_184) ;  /* 0x0000000608247947 */ /* 0x000fea000b800000 */
[----:B------:R-:W-:-:S13]  /*6780*/  ELECT P6, URZ, PT ;  /* 0x00000000003f782f */ /* 0x000fda00038c0000 */
.L_x_199:
[----:B------:R-:W-:Y:S04]  /*6790*/  BSSY B0, `(.L_x_185) ;  /* 0x0000022000007945 */ /* 0x000fe80003800000 */
[----:B------:R-:W-:Y:S05]  /*67a0*/  @!P6 BRA `(.L_x_186) ;  /* 0x000000000080e947 */ /* 0x000fea0003800000 */
[----:B------:R-:W-:-:S04]  /*67b0*/  LOP3.LUT R23, R23, 0x2, RZ, 0xfc, !PT ;  /* 0x0000000217177812 */ /* 0x000fc800078efcff */
[----:B------:R-:W-:-:S13]  /*67c0*/  ISETP.NE.AND P0, PT, R23, 0x3, PT ;  /* 0x000000031700780c */ /* 0x000fda0003f05270 */
[----:B------:R-:W-:Y:S05]  /*67d0*/  @!P0 BRA `(.L_x_187) ;  /* 0x0000000000048947 */ /* 0x000fea0003800000 */
[----:B------:R-:W-:Y:S01]  /*67e0*/  BPT.TRAP 0x1 ;  /* 0x000000040000795c */ /* 0x000fe20000300000 */
.L_x_187:
[----:B------:R-:W0:Y:S01]  /*67f0*/  S2R R5, SR_CgaCtaId ;  /* 0x0000000000057919 */ /* 0x000e220000008800 */
[----:B------:R-:W-:Y:S02]  /*6800*/  MOV R0, 0x400 ;  /* 0x0000040000007802 */ /* 0x000fe40000000f00 */
[----:B------:R-:W-:Y:S02]  /*6810*/  SHF.L.U32 R2, R3, 0x1f, RZ ;  /* 0x0000001f03027819 */ /* 0x000fe400000006ff */
[----:B0-----:R-:W-:-:S05]  /*6820*/  LEA R5, R5, R0, 0x18 ;  /* 0x0000000005057211 */ /* 0x001fca00078ec0ff */
[----:B------:R-:W-:-:S04]  /*6830*/  VIADD R5, R5, 0x18 ;  /* 0x0000001805057836 */ /* 0x000fc80000000000 */
[C---:B------:R-:W-:Y:S02]  /*6840*/  IMAD R7, R8.reuse, 0x8, R5 ;  /* 0x0000000808077824 */ /* 0x040fe400078e0205 */
[----:B------:R-:W-:Y:S02]  /*6850*/  VIADD R8, R8, 0x1 ;  /* 0x0000000108087836 */ /* 0x000fe40000000000 */
[----:B------:R-:W0:Y:S03]  /*6860*/  SYNCS.PHASECHK.TRANS64.TRYWAIT P0, [R7+URZ], R2 ;  /* 0x00000002070075a7 */ /* 0x000e26000800017f */
[----:B------:R-:W-:-:S04]  /*6870*/  ISETP.NE.AND P1, PT, R8, 0x3, PT ;  /* 0x000000030800780c */ /* 0x000fc80003f25270 */
[----:B------:R-:W-:Y:S02]  /*6880*/  SEL R0, RZ, 0x1, P1 ;  /* 0x00000001ff007807 */ /* 0x000fe40000800000 */
[----:B------:R-:W-:Y:S02]  /*6890*/  SEL R8, R8, RZ, P1 ;  /* 0x000000ff08087207 */ /* 0x000fe40000800000 */
[----:B------:R-:W-:-:S03]  /*68a0*/  LOP3.LUT R9, R3, R0, RZ, 0x3c, !PT ;  /* 0x0000000003097212 */ /* 0x000fc600078e3cff */
[----:B------:R-:W-:Y:S01]  /*68b0*/  IMAD R4, R8, 0x8, R5 ;  /* 0x0000000808047824 */ /* 0x000fe200078e0205 */
[----:B------:R-:W-:Y:S01]  /*68c0*/  SHF.L.U32 R3, R9, 0x1f, RZ ;  /* 0x0000001f09037819 */ /* 0x000fe200000006ff */
[----:B0-----:R-:W-:Y:S06]  /*68d0*/  @!P0 BRA `(.L_x_188) ;  /* 0x0000000000ec8947 */ /* 0x001fec0003800000 */
.L_x_200:
[----:B------:R-:W1:Y:S01]  /*68e0*/  SYNCS.PHASECHK.TRANS64.TRYWAIT P0, [R4+URZ], R3 ;  /* 0x00000003040075a7 */ /* 0x000e62000800017f */
[----:B------:R-:W-:-:S05]  /*68f0*/  VIADD R0, R8, 0x1 ;  /* 0x0000000108007836 */ /* 0x000fca0000000000 */
[----:B------:R-:W-:-:S04]  /*6900*/  ISETP.NE.AND P1, PT, R0, 0x3, PT ;  /* 0x000000030000780c */ /* 0x000fc80003f25270 */
[----:B0-----:R-:W-:Y:S02]  /*6910*/  SEL R2, RZ, 0x1, P1 ;  /* 0x00000001ff027807 */ /* 0x001fe40000800000 */
[----:B------:R-:W-:Y:S02]  /*6920*/  SEL R0, R0, RZ, P1 ;  /* 0x000000ff00007207 */ /* 0x000fe40000800000 */
[----:B------:R-:W-:Y:S01]  /*6930*/  LOP3.LUT R2, R9, R2, RZ, 0x3c, !PT ;  /* 0x0000000209027212 */ /* 0x000fe200078e3cff */
[----:B-1----:R-:W-:Y:S06]  /*6940*/  @!P0 BRA `(.L_x_189) ;  /* 0x0000000000e48947 */ /* 0x002fec0003800000 */
.L_x_201:
[----:B------:R-:W-:Y:S01]  /*6950*/  IMAD R5, R0, 0x8, R5 ;  /* 0x0000000800057824 */ /* 0x000fe200078e0205 */
[----:B------:R-:W-:-:S07]  /*6960*/  SHF.L.U32 R0, R2, 0x1f, RZ ;  /* 0x0000001f02007819 */ /* 0x000fce00000006ff */
.L_x_190:
[----:B-1----:R1:W2:Y:S02]  /*6970*/  SYNCS.PHASECHK.TRANS64.TRYWAIT P0, [R5+URZ], R0 ;  /* 0x00000000050075a7 */ /* 0x0022a4000800017f */
[----:B--2---:R-:W-:Y:S05]  /*6980*/  @!P0 NANOSLEEP.SYNCS 0x989680 ;  /* 0x009896800000895d */ /* 0x004fea0003900000 */
[----:B------:R-:W2:Y:S02]  /*6990*/  @!P0 SYNCS.PHASECHK.TRANS64 P0, [R5+URZ], R0 ;  /* 0x00000000050085a7 */ /* 0x000ea4000800007f */
[----:B--2---:R-:W-:Y:S05]  /*69a0*/  @!P0 BRA `(.L_x_190) ;  /* 0xfffffffc00f08947 */ /* 0x004fea000383ffff */
.L_x_186:
[----:B------:R-:W-:Y:S05]  /*69b0*/  BSYNC B0 ;  /* 0x0000000000007941 */ /* 0x000fea0003800000 */
.L_x_185:
[----:B------:R-:W-:Y:S05]  /*69c0*/  EXIT ;  /* 0x000000000000794d */ /* 0x000fea0003800000 */
.L_x_19:
[----:B-1----:R-:W-:-:S04]  /*69d0*/  IMAD.U32 R3, RZ, RZ, UR43 ;  /* 0x0000002bff037e24 */ /* 0x002fc8000f8e00ff */
[----:B------:R1:W2:Y:S03]  /*69e0*/  SYNCS.PHASECHK.TRANS64.TRYWAIT P0, [R3+URZ+-0x8], R0 ;  /* 0xfffff800030075a7 */ /* 0x0002a6000800017f */
[----:B--2---:R-:W-:Y:S05]  /*69f0*/  @!P0 NANOSLEEP.SYNCS 0x989680 ;  /* 0x009896800000895d */ /* 0x004fea0003900000 */
[----:B------:R-:W2:Y:S02]  /*6a00*/  @!P0 SYNCS.PHASECHK.TRANS64 P0, [R3+URZ+-0x8], R0 ;  /* 0xfffff800030085a7 */ /* 0x000ea4000800007f */
[----:B--2---:R-:W-:Y:S05]  /*6a10*/  @!P0 BRA `(.L_x_19) ;  /* 0xfffffffc00ec8947 */ /* 0x004fea000383ffff */
[----:B------:R-:W-:Y:S05]  /*6a20*/  BRA `(.L_x_191) ;  /* 0xffffffac005c7947 */ /* 0x000fea000383ffff */
.L_x_24:
[----:B--2---:R2:W3:Y:S02]  /*6a30*/  SYNCS.PHASECHK.TRANS64.TRYWAIT P1, [R3+URZ], R0 ;  /* 0x00000000030075a7 */ /* 0x0044e4000802017f */
[----:B---3--:R-:W-:Y:S05]  /*6a40*/  @!P1 NANOSLEEP.SYNCS 0x989680 ;  /* 0x009896800000995d */ /* 0x008fea0003900000 */
[----:B------:R-:W3:Y:S02]  /*6a50*/  @!P1 SYNCS.PHASECHK.TRANS64 P1, [R3+URZ], R0 ;  /* 0x00000000030095a7 */ /* 0x000ee4000802007f */
[----:B---3--:R-:W-:Y:S05]  /*6a60*/  @!P1 BRA `(.L_x_24) ;  /* 0xfffffffc00f09947 */ /* 0x008fea000383ffff */
[----:B------:R-:W-:Y:S05]  /*6a70*/  BRA `(.L_x_23) ;  /* 0xffffffac00cc7947 */ /* 0x000fea000383ffff */
.L_x_29:
[----:B--2---:R-:W-:-:S04]  /*6a80*/  IMAD.U32 R5, RZ, RZ, UR4 ;  /* 0x00000004ff057e24 */ /* 0x004fc8000f8e00ff */
[----:B------:R2:W3:Y:S03]  /*6a90*/  SYNCS.PHASECHK.TRANS64.TRYWAIT P1, [R5+URZ], R4 ;  /* 0x00000004050075a7 */ /* 0x0004e6000802017f */
[----:B---3--:R-:W-:Y:S05]  /*6aa0*/  @!P1 NANOSLEEP.SYNCS 0x989680 ;  /* 0x009896800000995d */ /* 0x008fea0003900000 */
[----:B------:R-:W3:Y:S02]  /*6ab0*/  @!P1 SYNCS.PHASECHK.TRANS64 P1, [R5+URZ], R4 ;  /* 0x00000004050095a7 */ /* 0x000ee4000802007f */
[----:B---3--:R-:W-:Y:S05]  /*6ac0*/  @!P1 BRA `(.L_x_29) ;  /* 0xfffffffc00ec9947 */ /* 0x008fea000383ffff */
[----:B------:R-:W-:Y:S05]  /*6ad0*/  BRA `(.L_x_28) ;  /* 0xffffffb000287947 */ /* 0x000fea000383ffff */
.L_x_35:
[----:B0-----:R-:W-:-:S04]  /*6ae0*/  IMAD.U32 R3, RZ, RZ, UR43 ;  /* 0x0000002bff037e24 */ /* 0x001fc8000f8e00ff */
[----:B------:R0:W1:Y:S03]  /*6af0*/  SYNCS.PHASECHK.TRANS64.TRYWAIT P0, [R3+URZ+0x8], R0 ;  /* 0x00000800030075a7 */ /* 0x000066000800017f */
[----:B-1----:R-:W-:Y:S05]  /*6b00*/  @!P0 NANOSLEEP.SYNCS 0x989680 ;  /* 0x009896800000895d */ /* 0x002fea0003900000 */
[----:B------:R-:W1:Y:S02]  /*6b10*/  @!P0 SYNCS.PHASECHK.TRANS64 P0, [R3+URZ+0x8], R0 ;  /* 0x00000800030085a7 */ /* 0x000e64000800007f */
[----:B-1----:R-:W-:Y:S05]  /*6b20*/  @!P0 BRA `(.L_x_35) ;  /* 0xfffffffc00ec8947 */ /* 0x002fea000383ffff */
[----:B------:R-:W-:Y:S05]  /*6b30*/  BRA `(.L_x_192) ;  /* 0xffffffb400147947 */ /* 0x000fea000383ffff */
.L_x_172:
[----:B------:R-:W-:Y:S01]  /*6b40*/  BSSY B1, `(.L_x_193) ;  /* 0x0000006000017945 */ /* 0x000fe20003800000 */
[----:B------:R-:W-:-:S07]  /*6b50*/  IMAD.MOV.U32 R15, RZ, RZ, -0x1 ;  /* 0xffffffffff0f7424 */ /* 0x000fce00078e00ff */
[----:B-----5:R-:W-:Y:S05]  /*6b60*/  WARPSYNC.COLLECTIVE R15, `(.L_x_194) ;  /* 0x000000000f0c7348 */ /* 0x020fea0003c00000 */
[----:B------:R-:W-:Y:S02]  /*6b70*/  ELECT P6, UR62, PT ;  /* 0x00000000003e782f */ /* 0x000fe400038c0000 */
[----:B------:R-:W-:Y:S01]  /*6b80*/  MOV R14, UR62 ;  /* 0x0000003e000e7c02 */ /* 0x000fe20008000f00 */
[----:B-----5:R-:W-:Y:S10]  /*6b90*/  ENDCOLLECTIVE ;  /* 0x000000000000791b */ /* 0x020ff40003800000 */
.L_x_194:
[----:B------:R-:W-:Y:S05]  /*6ba0*/  BSYNC B1 ;  /* 0x0000000000017941 */ /* 0x000fea0003800000 */
.L_x_193:
[----:B------:R-:W-:Y:S05]  /*6bb0*/  BRA `(.L_x_195) ;  /* 0xfffffff000247947 */ /* 0x000fea000383ffff */
.L_x_175:
[----:B-1----:R1:W2:Y:S02]  /*6bc0*/  SYNCS.PHASECHK.TRANS64.TRYWAIT P1, [R11+URZ+0x18], R6 ;  /* 0x000018060b0075a7 */ /* 0x0022a4000802017f */
[----:B--2---:R-:W-:Y:S05]  /*6bd0*/  @!P1 NANOSLEEP.SYNCS 0x989680 ;  /* 0x009896800000995d */ /* 0x004fea0003900000 */
[----:B------:R-:W2:Y:S02]  /*6be0*/  @!P1 SYNCS.PHASECHK.TRANS64 P1, [R11+URZ+0x18], R6 ;  /* 0x000018060b0095a7 */ /* 0x000ea4000802007f */
[----:B--2---:R-:W-:Y:S05]  /*6bf0*/  @!P1 BRA `(.L_x_175) ;  /* 0xfffffffc00f09947 */ /* 0x004fea000383ffff */
[----:B------:R-:W-:Y:S05]  /*6c00*/  BRA `(.L_x_196) ;  /* 0xfffffff0005c7947 */ /* 0x000fea000383ffff */
.L_x_184:
[----:B------:R-:W-:Y:S01]  /*6c10*/  BSSY B0, `(.L_x_197) ;  /* 0x0000006000007945 */ /* 0x000fe20003800000 */
[----:B------:R-:W-:-:S07]  /*6c20*/  IMAD.MOV.U32 R15, RZ, RZ, -0x1 ;  /* 0xffffffffff0f7424 */ /* 0x000fce00078e00ff */
[----:B-----5:R-:W-:Y:S05]  /*6c30*/  WARPSYNC.COLLECTIVE R15, `(.L_x_198) ;  /* 0x000000000f0c7348 */ /* 0x020fea0003c00000 */
[----:B------:R-:W-:Y:S02]  /*6c40*/  ELECT P6, UR62, PT ;  /* 0x00000000003e782f */ /* 0x000fe400038c0000 */
[----:B------:R-:W-:Y:S01]  /*6c50*/  MOV R14, UR62 ;  /* 0x0000003e000e7c02 */ /* 0x000fe20008000f00 */
[----:B-----5:R-:W-:Y:S10]  /*6c60*/  ENDCOLLECTIVE ;  /* 0x000000000000791b */ /* 0x020ff40003800000 */
.L_x_198:
[----:B------:R-:W-:Y:S05]  /*6c70*/  BSYNC B0 ;  /* 0x0000000000007941 */ /* 0x000fea0003800000 */
.L_x_197:
[----:B------:R-:W-:Y:S05]  /*6c80*/  BRA `(.L_x_199) ;  /* 0xfffffff800c07947 */ /* 0x000fea000383ffff */
.L_x_188:
[----:B0-----:R0:W1:Y:S02]  /*6c90*/  SYNCS.PHASECHK.TRANS64.TRYWAIT P0, [R7+URZ], R2 ;  /* 0x00000002070075a7 */ /* 0x001064000800017f */
[----:B-1----:R-:W-:Y:S05]  /*6ca0*/  @!P0 NANOSLEEP.SYNCS 0x989680 ;  /* 0x009896800000895d */ /* 0x002fea0003900000 */
[----:B------:R-:W1:Y:S02]  /*6cb0*/  @!P0 SYNCS.PHASECHK.TRANS64 P0, [R7+URZ], R2 ;  /* 0x00000002070085a7 */ /* 0x000e64000800007f */
[----:B-1----:R-:W-:Y:S05]  /*6cc0*/  @!P0 BRA `(.L_x_188) ;  /* 0xfffffffc00f08947 */ /* 0x002fea000383ffff */
[----:B------:R-:W-:Y:S05]  /*6cd0*/  BRA `(.L_x_200) ;  /* 0xfffffffc00007947 */ /* 0x000fea000383ffff */
.L_x_189:
[----:B0-----:R0:W1:Y:S02]  /*6ce0*/  SYNCS.PHASECHK.TRANS64.TRYWAIT P0, [R4+URZ], R3 ;  /* 0x00000003040075a7 */ /* 0x001064000800017f */
[----:B-1----:R-:W-:Y:S05]  /*6cf0*/  @!P0 NANOSLEEP.SYNCS 0x989680 ;  /* 0x009896800000895d */ /* 0x002fea0003900000 */
[----:B------:R-:W1:Y:S02]  /*6d00*/  @!P0 SYNCS.PHASECHK.TRANS64 P0, [R4+URZ], R3 ;  /* 0x00000003040085a7 */ /* 0x000e64000800007f */
[----:B-1----:R-:W-:Y:S05]  /*6d10*/  @!P0 BRA `(.L_x_189) ;  /* 0xfffffffc00f08947 */ /* 0x002fea000383ffff */
[----:B------:R-:W-:Y:S05]  /*6d20*/  BRA `(.L_x_201) ;  /* 0xfffffffc00087947 */ /* 0x000fea000383ffff */
.L_x_202:
[----:B------:R-:W-:-:S00]  /*6d30*/  BRA `(.L_x_202) ;  /* 0xfffffffc00fc7947 */ /* 0x000fc0000383ffff */
[----:B------:R-:W-:-:S00]  /*6d40*/  NOP ;  /* 0x0000000000007918 */ /* 0x000fc00000000000 */
        /* <DEDUP_REMOVED lines=11> */
.L_x_203:


//--------------------- .nv.global.init           --------------------------
	.section	.nv.global.init,"aw",@progbits
.nv.global.init:
	.type		$str$22,@object
	.size		$str$22,($str$23 - $str$22)
$str$22:
        /*0000*/ 	.byte	0x6b, 0x5f, 0x74, 0x69, 0x6c, 0x65, 0x5f, 0x63, 0x6f, 0x75, 0x6e, 0x74, 0x20, 0x3e, 0x3d, 0x20
        /*0010*/ 	.byte	0x31, 0x00
	.type		$str$23,@object
	.size		$str$23,(__unnamed_1 - $str$23)
$str$23:
        /*0012*/ 	.byte	0x2f, 0x74, 0x6d, 0x70, 0x2f, 0x63, 0x75, 0x74, 0x6c, 0x61, 0x73, 0x73, 0x5f, 0x73, 0x77, 0x65
        /*0022*/ 	.byte	0x65, 0x70, 0x5f, 0x73, 0x72, 0x63, 0x2f, 0x69, 0x6e, 0x63, 0x6c, 0x75, 0x64, 0x65, 0x2f, 0x63
        /*0032*/ 	.byte	0x75, 0x74, 0x6c, 0x61, 0x73, 0x73, 0x2f, 0x67, 0x65, 0x6d, 0x6d, 0x2f, 0x63, 0x6f, 0x6c, 0x6c
        /*0042*/ 	.byte	0x65, 0x63, 0x74, 0x69, 0x76, 0x65, 0x2f, 0x73, 0x6d, 0x39, 0x30, 0x5f, 0x6d, 0x6d, 0x61, 0x5f
        /*0052*/ 	.byte	0x74, 0x6d, 0x61, 0x5f, 0x67, 0x6d, 0x6d, 0x61, 0x5f, 0x73, 0x73, 0x5f, 0x77, 0x61, 0x72, 0x70
        /*0062*/ 	.byte	0x73, 0x70, 0x65, 0x63, 0x69, 0x61, 0x6c, 0x69, 0x7a, 0x65, 0x64, 0x2e, 0x68, 0x70, 0x70, 0x00
	.type		__unnamed_1,@object
	.size		__unnamed_1,(.L_0 - __unnamed_1)
__unnamed_1:
        /*0072*/ 	.byte	0x76, 0x6f, 0x69, 0x64, 0x20, 0x63, 0x75, 0x74, 0x6c, 0x61, 0x73, 0x73, 0x3a, 0x3a, 0x67, 0x65
        /* <DEDUP_REMOVED lines=172> */
        /*0b42*/ 	.byte	0x75, 0x74, 0x65, 0x3a, 0x3a, 0x69, 0x64, 0x65, 0x6e, 0x74, 0x69, 0x74, 0x79, 0x5d, 0x00
.L_0:


//--------------------- .nv.shared._ZN7cutlass13device_kernelINS_4gemm6kernel13GemmUniversalIN4cute5tupleIJiiiiEEENS1_10collective13CollectiveMmaINS1_34MainloopSm90TmaGmmaWarpSpecializedILi3ENS5_IJNS4_1CILi2EEESB_NSA_ILi1EEEEEENS1_32KernelTmaWarpSpecializedPingpongEEENS5_IJNSA_ILi64EEENSA_ILi128EEENSA_ILi32EEEEEEaNS5_IJlSC_lEEEaSK_NS4_8TiledMMAINS4_8MMA_AtomIJNS4_4SM904GMMA27MMA_64x128x32_S32S8S8_SS_TNEEEENS4_6LayoutINS5_IJSC_SC_SC_EEENS5_IJNSA_ILi0EEEST_ST_EEEEENS5_IJNS4_10UnderscoreESW_SW_EEEEENS4_23SM90_TMA_LOAD_MULTICASTENS4_14ComposedLayoutINS4_7SwizzleILi1ELi4ELi3EEENS4_18smem_ptr_flag_bitsILi8EEENSR_INS5_IJNSA_ILi8EEESI_EEENS5_IJSI_SC_EEEEEEEvNS4_8identityESZ_S19_vS1A_EENS_8epilogue10collective6detail29Sm90TmaWarpSpecializedAdapterINS1D_15DefaultEpilogueIaSK_SK_NS1C_6thread17LinearCombinationIaLi1EiiLNS1H_9ScaleType4KindE0ELNS_15FloatRoundStyleE2EaEENS1_15EpilogueDefaultEEEEEvvEEEEvNT_6ParamsE --------------------------
	.section	.nv.shared._ZN7cutlass13device_kernelINS_4gemm6kernel13GemmUniversalIN4cute5tupleIJiiiiEEENS1_10collective13CollectiveMmaINS1_34MainloopSm90TmaGmmaWarpSpecializedILi3ENS5_IJNS4_1CILi2EEESB_NSA_ILi1EEEEEENS1_32KernelTmaWarpSpecializedPingpongEEENS5_IJNSA_ILi64EEENSA_ILi128EEENSA_ILi32EEEEEEaNS5_IJlSC_lEEEaSK_NS4_8TiledMMAINS4_8MMA_AtomIJNS4_4SM904GMMA27MMA_64x128x32_S32S8S8_SS_TNEEEENS4_6LayoutINS5_IJSC_SC_SC_EEENS5_IJNSA_ILi0EEEST_ST_EEEEENS5_IJNS4_10UnderscoreESW_SW_EEEEENS4_23SM90_TMA_LOAD_MULTICASTENS4_14ComposedLayoutINS4_7SwizzleILi1ELi4ELi3EEENS4_18smem_ptr_flag_bitsILi8EEENSR_INS5_IJNSA_ILi8EEESI_EEENS5_IJSI_SC_EEEEEEEvNS4_8identityESZ_S19_vS1A_EENS_8epilogue10collective6detail29Sm90TmaWarpSpecializedAdapterINS1D_15DefaultEpilogueIaSK_SK_NS1C_6thread17LinearCombinationIaLi1EiiLNS1H_9ScaleType4KindE0ELNS_15FloatRoundStyleE2EaEENS1_15EpilogueDefaultEEEEEvvEEEEvNT_6ParamsE,"aw",@nobits
	.sectionflags	@""
	.align	16
	.zero		1024


//--------------------- .nv.shared.reserved.0     --------------------------
	.section	.nv.shared.reserved.0,"aw",@nobits
	.weak		__nv_reservedSMEM_offset_0_alias
	.size		__nv_reservedSMEM_offset_0_alias, 0, 0
	.other		__nv_reservedSMEM_offset_0_alias,@"STO_CUDA_RESERVED_SHARED STV_DEFAULT"
__nv_reservedSMEM_offset_0_alias:
	.zero		0


//--------------------- .nv.global                --------------------------
	.section	.nv.global,"aw",@nobits
.nv.global:
	.type		_ZN39_INTERNAL_1d279e48_4_k_cu_92455a16_53674cute1_E,@object
	.size		_ZN39_INTERNAL_1d279e48_4_k_cu_92455a16_53674cute1_E,(_ZN39_INTERNAL_1d279e48_4_k_cu_92455a16_53674cuda3std3__45__cpo6cbeginE - _ZN39_INTERNAL_1d279e48_4_k_cu_92455a16_53674cute1_E)
_ZN39_INTERNAL_1d279e48_4_k_cu_92455a16_53674cute1_E:
	.zero		1
	.type		_ZN39_INTERNAL_1d279e48_4_k_cu_92455a16_53674cuda3std3__45__cpo6cbeginE,@object
	.size		_ZN39_INTERNAL_1d279e48_4_k_cu_92455a16_53674cuda3std3__45__cpo6cbeginE,(_ZN39_INTERNAL_1d279e48_4_k_cu_92455a16_53674cuda3std3__48in_placeE - _ZN39_INTERNAL_1d279e48_4_k_cu_92455a16_53674cuda3std3__45__cpo6cbeginE)
_ZN39_INTERNAL_1d279e48_4_k_cu_92455a16_53674cuda3std3__45__cpo6cbeginE:
	.zero		1
	.type		_ZN39_INTERNAL_1d279e48_4_k_cu_92455a16_53674cuda3std3__48in_placeE,@object
	.size		_ZN39_INTERNAL_1d279e48_4_k_cu_92455a16_53674cuda3std3__48in_placeE,(_ZN39_INTERNAL_1d279e48_4_k_cu_92455a16_53674cuda3std6ranges3__45__cpo9iter_moveE - _ZN39_INTERNAL_1d279e48_4_k_cu_92455a16_53674cuda3std3__48in_placeE)
_ZN39_INTERNAL_1d279e48_4_k_cu_92455a16_53674cuda3std3__48in_placeE:
	.zero		1
	.type		_ZN39_INTERNAL_1d279e48_4_k_cu_92455a16_53674cuda3std6ranges3__45__cpo9iter_moveE,@object
	.size		_ZN39_INTERNAL_1d279e48_4_k_cu_92455a16_53674cuda3std6ranges3__45__cpo9iter_moveE,(_ZN39_INTERNAL_1d279e48_4_k_cu_92455a16_53674cuda3std3__45__cpo5beginE - _ZN39_INTERNAL_1d279e48_4_k_cu_92455a16_53674cuda3std6ranges3__45__cpo9iter_moveE)
_ZN39_INTERNAL_1d279e48_4_k_cu_92455a16_53674cuda3std6ranges3__45__cpo9iter_moveE:
	.zero		1
	.type		_ZN39_INTERNAL_1d279e48_4_k_cu_92455a16_53674cuda3std3__45__cpo5beginE,@object
	.size		_ZN39_INTERNAL_1d279e48_4_k_cu_92455a16_53674cuda3std3__45__cpo5beginE,(_ZN39_INTERNAL_1d279e48_4_k_cu_92455a16_53674cuda3std3__441_GLOBAL__N__1d279e48_4_k_cu_92455a16_53676ignoreE - _ZN39_INTERNAL_1d279e48_4_k_cu_92455a16_53674cuda3std3__45__cpo5beginE)
_ZN39_INTERNAL_1d279e48_4_k_cu_92455a16_53674cuda3std3__45__cpo5beginE:
	.zero		1
	.type		_ZN39_INTERNAL_1d279e48_4_k_cu_92455a16_53674cuda3std3__441_GLOBAL__N__1d279e48_4_k_cu_92455a16_53676ignoreE,@object
	.size		_ZN39_INTERNAL_1d279e48_4_k_cu_92455a16_53674cuda3std3__441_GLOBAL__N__1d279e48_4_k_cu_92455a16_53676ignoreE,(_ZN39_INTERNAL_1d279e48_4_k_cu_92455a16_53674cute7productE - _ZN39_INTERNAL_1d279e48_4_k_cu_92455a16_53674cuda3std3__441_GLOBAL__N__1d279e48_4_k_cu_92455a16_53676ignoreE)
_ZN39_INTERNAL_1d279e48_4_k_cu_92455a16_53674cuda3std3__441_GLOBAL__N__1d279e48_4_k_cu_92455a16_53676ignoreE:
	.zero		1
	.type		_ZN39_INTERNAL_1d279e48_4_k_cu_92455a16_53674cute7productE,@object
	.size		_ZN39_INTERNAL_1d279e48_4_k_cu_92455a16_53674cute7productE,(_ZN39_INTERNAL_1d279e48_4_k_cu_92455a16_53674cuda3std3__45__cpo3endE - _ZN39_INTERNAL_1d279e48_4_k_cu_92455a16_53674cute7productE)
_ZN39_INTERNAL_1d279e48_4_k_cu_92455a16_53674cute7productE:
	.zero		1
	.type		_ZN39_INTERNAL_1d279e48_4_k_cu_92455a16_53674cuda3std3__45__cpo3endE,@object
	.size		_ZN39_INTERNAL_1d279e48_4_k_cu_92455a16_53674cuda3std3__45__cpo3endE,(_ZN39_INTERNAL_1d279e48_4_k_cu_92455a16_53674cuda3std3__419piecewise_constructE - _ZN39_INTERNAL_1d279e48_4_k_cu_92455a16_53674cuda3std3__45__cpo3endE)
_ZN39_INTERNAL_1d279e48_4_k_cu_92455a16_53674cuda3std3__45__cpo3endE:
	.zero		1
	.type		_ZN39_INTERNAL_1d279e48_4_k_cu_92455a16_53674cuda3std3__419piecewise_constructE,@object
	.size		_ZN39_INTERNAL_1d279e48_4_k_cu_92455a16_53674cuda3std3__419piecewise_constructE,(_ZN39_INTERNAL_1d279e48_4_k_cu_92455a16_53674cuda3std3__45__cpo4cendE - _ZN39_INTERNAL_1d279e48_4_k_cu_92455a16_53674cuda3std3__419piecewise_constructE)
_ZN39_INTERNAL_1d279e48_4_k_cu_92455a16_53674cuda3std3__419piecewise_constructE:
	.zero		1
	.type		_ZN39_INTERNAL_1d279e48_4_k_cu_92455a16_53674cuda3std3__45__cpo4cendE,@object
	.size		_ZN39_INTERNAL_1d279e48_4_k_cu_92455a16_53674cuda3std3__45__cpo4cendE,(_ZN39_INTERNAL_1d279e48_4_k_cu_92455a16_53674cuda3std6ranges3__45__cpo4swapE - _ZN39_INTERNAL_1d279e48_4_k_cu_92455a16_53674cuda3std3__45__cpo4cendE)
_ZN39_INTERNAL_1d279e48_4_k_cu_92455a16_53674cuda3std3__45__cpo4cendE:
	.zero		1
	.type		_ZN39_INTERNAL_1d279e48_4_k_cu_92455a16_53674cuda3std6ranges3__45__cpo4swapE,@object
	.size		_ZN39_INTERNAL_1d279e48_4_k_cu_92455a16_53674cuda3std6ranges3__45__cpo4swapE,(.L_8 - _ZN39_INTERNAL_1d279e48_4_k_cu_92455a16_53674cuda3std6ranges3__45__cpo4swapE)
_ZN39_INTERNAL_1d279e48_4_k_cu_92455a16_53674cuda3std6ranges3__45__cpo4swapE:
	.zero		1
.L_8:


//--------------------- .nv.constant0._ZN7cutlass13device_kernelINS_4gemm6kernel13GemmUniversalIN4cute5tupleIJiiiiEEENS1_10collective13CollectiveMmaINS1_34MainloopSm90TmaGmmaWarpSpecializedILi3ENS5_IJNS4_1CILi2EEESB_NSA_ILi1EEEEEENS1_32KernelTmaWarpSpecializedPingpongEEENS5_IJNSA_ILi64EEENSA_ILi128EEENSA_ILi32EEEEEEaNS5_IJlSC_lEEEaSK_NS4_8TiledMMAINS4_8MMA_AtomIJNS4_4SM904GMMA27MMA_64x128x32_S32S8S8_SS_TNEEEENS4_6LayoutINS5_IJSC_SC_SC_EEENS5_IJNSA_ILi0EEEST_ST_EEEEENS5_IJNS4_10UnderscoreESW_SW_EEEEENS4_23SM90_TMA_LOAD_MULTICASTENS4_14ComposedLayoutINS4_7SwizzleILi1ELi4ELi3EEENS4_18smem_ptr_flag_bitsILi8EEENSR_INS5_IJNSA_ILi8EEESI_EEENS5_IJSI_SC_EEEEEEEvNS4_8identityESZ_S19_vS1A_EENS_8epilogue10collective6detail29Sm90TmaWarpSpecializedAdapterINS1D_15DefaultEpilogueIaSK_SK_NS1C_6thread17LinearCombinationIaLi1EiiLNS1H_9ScaleType4KindE0ELNS_15FloatRoundStyleE2EaEENS1_15EpilogueDefaultEEEEEvvEEEEvNT_6ParamsE --------------------------
	.section	.nv.constant0._ZN7cutlass13device_kernelINS_4gemm6kernel13GemmUniversalIN4cute5tupleIJiiiiEEENS1_10collective13CollectiveMmaINS1_34MainloopSm90TmaGmmaWarpSpecializedILi3ENS5_IJNS4_1CILi2EEESB_NSA_ILi1EEEEEENS1_32KernelTmaWarpSpecializedPingpongEEENS5_IJNSA_ILi64EEENSA_ILi128EEENSA_ILi32EEEEEEaNS5_IJlSC_lEEEaSK_NS4_8TiledMMAINS4_8MMA_AtomIJNS4_4SM904GMMA27MMA_64x128x32_S32S8S8_SS_TNEEEENS4_6LayoutINS5_IJSC_SC_SC_EEENS5_IJNSA_ILi0EEEST_ST_EEEEENS5_IJNS4_10UnderscoreESW_SW_EEEEENS4_23SM90_TMA_LOAD_MULTICASTENS4_14ComposedLayoutINS4_7SwizzleILi1ELi4ELi3EEENS4_18smem_ptr_flag_bitsILi8EEENSR_INS5_IJNSA_ILi8EEESI_EEENS5_IJSI_SC_EEEEEEEvNS4_8identityESZ_S19_vS1A_EENS_8epilogue10collective6detail29Sm90TmaWarpSpecializedAdapterINS1D_15DefaultEpilogueIaSK_SK_NS1C_6thread17LinearCombinationIaLi1EiiLNS1H_9ScaleType4KindE0ELNS_15FloatRoundStyleE2EaEENS1_15EpilogueDefaultEEEEEvvEEEEvNT_6ParamsE,"a",@progbits
	.sectionflags	@""
	.align	4
.nv.constant0._ZN7cutlass13device_kernelINS_4gemm6kernel13GemmUniversalIN4cute5tupleIJiiiiEEENS1_10collective13CollectiveMmaINS1_34MainloopSm90TmaGmmaWarpSpecializedILi3ENS5_IJNS4_1CILi2EEESB_NSA_ILi1EEEEEENS1_32KernelTmaWarpSpecializedPingpongEEENS5_IJNSA_ILi64EEENSA_ILi128EEENSA_ILi32EEEEEEaNS5_IJlSC_lEEEaSK_NS4_8TiledMMAINS4_8MMA_AtomIJNS4_4SM904GMMA27MMA_64x128x32_S32S8S8_SS_TNEEEENS4_6LayoutINS5_IJSC_SC_SC_EEENS5_IJNSA_ILi0EEEST_ST_EEEEENS5_IJNS4_10UnderscoreESW_SW_EEEEENS4_23SM90_TMA_LOAD_MULTICASTENS4_14ComposedLayoutINS4_7SwizzleILi1ELi4ELi3EEENS4_18smem_ptr_flag_bitsILi8EEENSR_INS5_IJNSA_ILi8EEESI_EEENS5_IJSI_SC_EEEEEEEvNS4_8identityESZ_S19_vS1A_EENS_8epilogue10collective6detail29Sm90TmaWarpSpecializedAdapterINS1D_15DefaultEpilogueIaSK_SK_NS1C_6thread17LinearCombinationIaLi1EiiLNS1H_9ScaleType4KindE0ELNS_15FloatRoundStyleE2EaEENS1_15EpilogueDefaultEEEEEvvEEEEvNT_6ParamsE:
	.zero		1664


//--------------------- SYMBOLS --------------------------

	.type		.nv.reservedSmem.offset0,@object
	.size		.nv.reservedSmem.offset0,0x4
	.type		__assertfail,@function
